//
// Generated by NVIDIA NVVM Compiler
//
// Compiler Build ID: CL-36424714
// Cuda compilation tools, release 13.0, V13.0.88
// Based on NVVM 20.0.0
//

.version 9.0
.target sm_100
.address_size 64

	// .globl	_Z20bruteforce_distancesIfEvPT_S1_S1_iii
.extern .shared .align 16 .b8 sB[];

.visible .entry _Z20bruteforce_distancesIfEvPT_S1_S1_iii(
	.param .u64 .ptr .align 1 _Z20bruteforce_distancesIfEvPT_S1_S1_iii_param_0,
	.param .u64 .ptr .align 1 _Z20bruteforce_distancesIfEvPT_S1_S1_iii_param_1,
	.param .u64 .ptr .align 1 _Z20bruteforce_distancesIfEvPT_S1_S1_iii_param_2,
	.param .u32 _Z20bruteforce_distancesIfEvPT_S1_S1_iii_param_3,
	.param .u32 _Z20bruteforce_distancesIfEvPT_S1_S1_iii_param_4,
	.param .u32 _Z20bruteforce_distancesIfEvPT_S1_S1_iii_param_5
)
{
	.reg .pred 	%p<6>;
	.reg .b32 	%r<66>;
	.reg .b32 	%f<99>;
	.reg .b64 	%rd<63>;

	ld.param.u64 	%rd3, [_Z20bruteforce_distancesIfEvPT_S1_S1_iii_param_0];
	ld.param.u64 	%rd4, [_Z20bruteforce_distancesIfEvPT_S1_S1_iii_param_1];
	ld.param.u64 	%rd5, [_Z20bruteforce_distancesIfEvPT_S1_S1_iii_param_2];
	ld.param.u32 	%r18, [_Z20bruteforce_distancesIfEvPT_S1_S1_iii_param_3];
	ld.param.u32 	%r19, [_Z20bruteforce_distancesIfEvPT_S1_S1_iii_param_5];
	cvta.to.global.u64 	%rd1, %rd5;
	mov.u32 	%r20, %ctaid.x;
	mov.u32 	%r61, %tid.x;
	shl.b32 	%r2, %r20, 4;
	cvta.to.global.u64 	%rd6, %rd4;
	mad.lo.s32 	%r21, %r2, %r19, %r61;
	mul.wide.s32 	%rd7, %r21, 4;
	add.s64 	%rd8, %rd6, %rd7;
	ld.global.f32 	%f33, [%rd8];
	shl.b32 	%r22, %r61, 2;
	mov.u32 	%r23, sB;
	add.s32 	%r24, %r23, %r22;
	st.shared.f32 	[%r24], %f33;
	mul.wide.s32 	%rd9, %r19, 4;
	add.s64 	%rd10, %rd8, %rd9;
	ld.global.f32 	%f34, [%rd10];
	shl.b32 	%r3, %r19, 2;
	add.s32 	%r25, %r24, %r3;
	st.shared.f32 	[%r25], %f34;
	add.s64 	%rd11, %rd10, %rd9;
	ld.global.f32 	%f35, [%rd11];
	add.s32 	%r26, %r25, %r3;
	st.shared.f32 	[%r26], %f35;
	add.s64 	%rd12, %rd11, %rd9;
	ld.global.f32 	%f36, [%rd12];
	add.s32 	%r27, %r26, %r3;
	st.shared.f32 	[%r27], %f36;
	add.s64 	%rd13, %rd12, %rd9;
	ld.global.f32 	%f37, [%rd13];
	add.s32 	%r28, %r27, %r3;
	st.shared.f32 	[%r28], %f37;
	add.s64 	%rd14, %rd13, %rd9;
	ld.global.f32 	%f38, [%rd14];
	add.s32 	%r29, %r28, %r3;
	st.shared.f32 	[%r29], %f38;
	add.s64 	%rd15, %rd14, %rd9;
	ld.global.f32 	%f39, [%rd15];
	add.s32 	%r30, %r29, %r3;
	st.shared.f32 	[%r30], %f39;
	add.s64 	%rd16, %rd15, %rd9;
	ld.global.f32 	%f40, [%rd16];
	add.s32 	%r31, %r30, %r3;
	st.shared.f32 	[%r31], %f40;
	add.s64 	%rd17, %rd16, %rd9;
	ld.global.f32 	%f41, [%rd17];
	add.s32 	%r32, %r31, %r3;
	st.shared.f32 	[%r32], %f41;
	add.s64 	%rd18, %rd17, %rd9;
	ld.global.f32 	%f42, [%rd18];
	add.s32 	%r33, %r32, %r3;
	st.shared.f32 	[%r33], %f42;
	add.s64 	%rd19, %rd18, %rd9;
	ld.global.f32 	%f43, [%rd19];
	add.s32 	%r34, %r33, %r3;
	st.shared.f32 	[%r34], %f43;
	add.s64 	%rd20, %rd19, %rd9;
	ld.global.f32 	%f44, [%rd20];
	add.s32 	%r35, %r34, %r3;
	st.shared.f32 	[%r35], %f44;
	add.s64 	%rd21, %rd20, %rd9;
	ld.global.f32 	%f45, [%rd21];
	add.s32 	%r36, %r35, %r3;
	st.shared.f32 	[%r36], %f45;
	add.s64 	%rd22, %rd21, %rd9;
	ld.global.f32 	%f46, [%rd22];
	add.s32 	%r37, %r36, %r3;
	st.shared.f32 	[%r37], %f46;
	add.s64 	%rd23, %rd22, %rd9;
	ld.global.f32 	%f47, [%rd23];
	add.s32 	%r38, %r37, %r3;
	st.shared.f32 	[%r38], %f47;
	add.s64 	%rd24, %rd23, %rd9;
	ld.global.f32 	%f48, [%rd24];
	add.s32 	%r39, %r38, %r3;
	st.shared.f32 	[%r39], %f48;
	bar.sync 	0;
	setp.ge.s32 	%p1, %r61, %r18;
	@%p1 bra 	$L__BB0_8;
	ld.param.u32 	%r59, [_Z20bruteforce_distancesIfEvPT_S1_S1_iii_param_5];
	mov.u32 	%r4, %ntid.x;
	setp.gt.s32 	%p2, %r59, 0;
	@%p2 bra 	$L__BB0_4;
	mul.lo.s32 	%r5, %r2, %r18;
	mul.wide.s32 	%rd27, %r18, 4;
$L__BB0_3:
	add.s32 	%r40, %r5, %r61;
	mul.wide.s32 	%rd25, %r40, 4;
	add.s64 	%rd26, %rd1, %rd25;
	mov.b32 	%r41, 0;
	st.global.u32 	[%rd26], %r41;
	add.s64 	%rd28, %rd26, %rd27;
	st.global.u32 	[%rd28], %r41;
	add.s64 	%rd29, %rd28, %rd27;
	st.global.u32 	[%rd29], %r41;
	add.s64 	%rd30, %rd29, %rd27;
	st.global.u32 	[%rd30], %r41;
	add.s64 	%rd31, %rd30, %rd27;
	st.global.u32 	[%rd31], %r41;
	add.s64 	%rd32, %rd31, %rd27;
	st.global.u32 	[%rd32], %r41;
	add.s64 	%rd33, %rd32, %rd27;
	st.global.u32 	[%rd33], %r41;
	add.s64 	%rd34, %rd33, %rd27;
	st.global.u32 	[%rd34], %r41;
	add.s64 	%rd35, %rd34, %rd27;
	st.global.u32 	[%rd35], %r41;
	add.s64 	%rd36, %rd35, %rd27;
	st.global.u32 	[%rd36], %r41;
	add.s64 	%rd37, %rd36, %rd27;
	st.global.u32 	[%rd37], %r41;
	add.s64 	%rd38, %rd37, %rd27;
	st.global.u32 	[%rd38], %r41;
	add.s64 	%rd39, %rd38, %rd27;
	st.global.u32 	[%rd39], %r41;
	add.s64 	%rd40, %rd39, %rd27;
	st.global.u32 	[%rd40], %r41;
	add.s64 	%rd41, %rd40, %rd27;
	st.global.u32 	[%rd41], %r41;
	add.s64 	%rd42, %rd41, %rd27;
	st.global.u32 	[%rd42], %r41;
	add.s32 	%r61, %r61, %r4;
	setp.lt.s32 	%p3, %r61, %r18;
	@%p3 bra 	$L__BB0_3;
	bra.uni 	$L__BB0_8;
$L__BB0_4:
	mul.lo.s32 	%r6, %r2, %r18;
	cvta.to.global.u64 	%rd2, %rd3;
	mul.wide.s32 	%rd47, %r18, 4;
$L__BB0_5:
	ld.param.u32 	%r60, [_Z20bruteforce_distancesIfEvPT_S1_S1_iii_param_5];
	neg.s32 	%r63, %r60;
	mov.f32 	%f83, 0f00000000;
	mov.u32 	%r62, %r61;
	mov.u32 	%r64, %r23;
	mov.f32 	%f84, %f83;
	mov.f32 	%f85, %f83;
	mov.f32 	%f86, %f83;
	mov.f32 	%f87, %f83;
	mov.f32 	%f88, %f83;
	mov.f32 	%f89, %f83;
	mov.f32 	%f90, %f83;
	mov.f32 	%f91, %f83;
	mov.f32 	%f92, %f83;
	mov.f32 	%f93, %f83;
	mov.f32 	%f94, %f83;
	mov.f32 	%f95, %f83;
	mov.f32 	%f96, %f83;
	mov.f32 	%f97, %f83;
	mov.f32 	%f98, %f83;
$L__BB0_6:
	mul.wide.s32 	%rd43, %r62, 4;
	add.s64 	%rd44, %rd2, %rd43;
	ld.global.f32 	%f50, [%rd44];
	ld.shared.f32 	%f51, [%r64];
	sub.f32 	%f52, %f50, %f51;
	fma.rn.f32 	%f98, %f52, %f52, %f98;
	add.s32 	%r43, %r64, %r3;
	ld.shared.f32 	%f53, [%r43];
	sub.f32 	%f54, %f50, %f53;
	fma.rn.f32 	%f97, %f54, %f54, %f97;
	add.s32 	%r44, %r43, %r3;
	ld.shared.f32 	%f55, [%r44];
	sub.f32 	%f56, %f50, %f55;
	fma.rn.f32 	%f96, %f56, %f56, %f96;
	add.s32 	%r45, %r44, %r3;
	ld.shared.f32 	%f57, [%r45];
	sub.f32 	%f58, %f50, %f57;
	fma.rn.f32 	%f95, %f58, %f58, %f95;
	add.s32 	%r46, %r45, %r3;
	ld.shared.f32 	%f59, [%r46];
	sub.f32 	%f60, %f50, %f59;
	fma.rn.f32 	%f94, %f60, %f60, %f94;
	add.s32 	%r47, %r46, %r3;
	ld.shared.f32 	%f61, [%r47];
	sub.f32 	%f62, %f50, %f61;
	fma.rn.f32 	%f93, %f62, %f62, %f93;
	add.s32 	%r48, %r47, %r3;
	ld.shared.f32 	%f63, [%r48];
	sub.f32 	%f64, %f50, %f63;
	fma.rn.f32 	%f92, %f64, %f64, %f92;
	add.s32 	%r49, %r48, %r3;
	ld.shared.f32 	%f65, [%r49];
	sub.f32 	%f66, %f50, %f65;
	fma.rn.f32 	%f91, %f66, %f66, %f91;
	add.s32 	%r50, %r49, %r3;
	ld.shared.f32 	%f67, [%r50];
	sub.f32 	%f68, %f50, %f67;
	fma.rn.f32 	%f90, %f68, %f68, %f90;
	add.s32 	%r51, %r50, %r3;
	ld.shared.f32 	%f69, [%r51];
	sub.f32 	%f70, %f50, %f69;
	fma.rn.f32 	%f89, %f70, %f70, %f89;
	add.s32 	%r52, %r51, %r3;
	ld.shared.f32 	%f71, [%r52];
	sub.f32 	%f72, %f50, %f71;
	fma.rn.f32 	%f88, %f72, %f72, %f88;
	add.s32 	%r53, %r52, %r3;
	ld.shared.f32 	%f73, [%r53];
	sub.f32 	%f74, %f50, %f73;
	fma.rn.f32 	%f87, %f74, %f74, %f87;
	add.s32 	%r54, %r53, %r3;
	ld.shared.f32 	%f75, [%r54];
	sub.f32 	%f76, %f50, %f75;
	fma.rn.f32 	%f86, %f76, %f76, %f86;
	add.s32 	%r55, %r54, %r3;
	ld.shared.f32 	%f77, [%r55];
	sub.f32 	%f78, %f50, %f77;
	fma.rn.f32 	%f85, %f78, %f78, %f85;
	add.s32 	%r56, %r55, %r3;
	ld.shared.f32 	%f79, [%r56];
	sub.f32 	%f80, %f50, %f79;
	fma.rn.f32 	%f84, %f80, %f80, %f84;
	add.s32 	%r57, %r56, %r3;
	ld.shared.f32 	%f81, [%r57];
	sub.f32 	%f82, %f50, %f81;
	fma.rn.f32 	%f83, %f82, %f82, %f83;
	add.s32 	%r64, %r64, 4;
	add.s32 	%r63, %r63, 1;
	setp.ne.s32 	%p4, %r63, 0;
	add.s32 	%r62, %r62, %r18;
	@%p4 bra 	$L__BB0_6;
	add.s32 	%r58, %r6, %r61;
	mul.wide.s32 	%rd45, %r58, 4;
	add.s64 	%rd46, %rd1, %rd45;
	st.global.f32 	[%rd46], %f98;
	add.s64 	%rd48, %rd46, %rd47;
	st.global.f32 	[%rd48], %f97;
	add.s64 	%rd49, %rd48, %rd47;
	st.global.f32 	[%rd49], %f96;
	add.s64 	%rd50, %rd49, %rd47;
	st.global.f32 	[%rd50], %f95;
	add.s64 	%rd51, %rd50, %rd47;
	st.global.f32 	[%rd51], %f94;
	add.s64 	%rd52, %rd51, %rd47;
	st.global.f32 	[%rd52], %f93;
	add.s64 	%rd53, %rd52, %rd47;
	st.global.f32 	[%rd53], %f92;
	add.s64 	%rd54, %rd53, %rd47;
	st.global.f32 	[%rd54], %f91;
	add.s64 	%rd55, %rd54, %rd47;
	st.global.f32 	[%rd55], %f90;
	add.s64 	%rd56, %rd55, %rd47;
	st.global.f32 	[%rd56], %f89;
	add.s64 	%rd57, %rd56, %rd47;
	st.global.f32 	[%rd57], %f88;
	add.s64 	%rd58, %rd57, %rd47;
	st.global.f32 	[%rd58], %f87;
	add.s64 	%rd59, %rd58, %rd47;
	st.global.f32 	[%rd59], %f86;
	add.s64 	%rd60, %rd59, %rd47;
	st.global.f32 	[%rd60], %f85;
	add.s64 	%rd61, %rd60, %rd47;
	st.global.f32 	[%rd61], %f84;
	add.s64 	%rd62, %rd61, %rd47;
	st.global.f32 	[%rd62], %f83;
	add.s32 	%r61, %r61, %r4;
	setp.lt.s32 	%p5, %r61, %r18;
	@%p5 bra 	$L__BB0_5;
$L__BB0_8:
	ret;

}


// ===== COMPILED SASS (sm_100) =====

	.target	sm_100

	.elftype	@"ET_EXEC"


//--------------------- .note.nv.tkinfo           --------------------------
	.section	.note.nv.tkinfo,"",@"SHT_NOTE"
	.sectionflags	@"SHF_NOTE_NV_TKINFO"
	.tkinfo
        /*0018*/ 	.word	0x00000002
        /*0030*/ 	.string	""
        /*0030*/ 	.string	"ptxas"
        /*0030*/ 	.string	"Cuda compilation tools, release 13.0, V13.0.88"
        /*0030*/ 	.string	"Build cuda_13.0.r13.0/compiler.36424714_0"
        /*0030*/ 	.string	"-arch sm_100 -m 64 "



//--------------------- .note.nv.cuinfo           --------------------------
	.section	.note.nv.cuinfo,"",@"SHT_NOTE"
	.sectionflags	@"SHF_NOTE_NV_CUINFO"
        /*0018*/ 	.short	0x0002
        /*001a*/ 	.short	0x0064
        /*001c*/ 	.short	0x0082
	.zero		2


//--------------------- .nv.info                  --------------------------
	.section	.nv.info,"",@"SHT_CUDA_INFO"
	.align	4


	//----- nvinfo : EIATTR_REGCOUNT
	.align		4
        /*0000*/ 	.byte	0x04, 0x2f
        /*0002*/ 	.short	(.L_1 - .L_0)
	.align		4
.L_0:
        /*0004*/ 	.word	index@(_Z20bruteforce_distancesIfEvPT_S1_S1_iii)
        /*0008*/ 	.word	0x00000028


	//----- nvinfo : EIATTR_FRAME_SIZE
	.align		4
.L_1:
        /*000c*/ 	.byte	0x04, 0x11
        /*000e*/ 	.short	(.L_3 - .L_2)
	.align		4
.L_2:
        /*0010*/ 	.word	index@(_Z20bruteforce_distancesIfEvPT_S1_S1_iii)
        /*0014*/ 	.word	0x00000000


	//----- nvinfo : EIATTR_MIN_STACK_SIZE
	.align		4
.L_3:
        /*0018*/ 	.byte	0x04, 0x12
        /*001a*/ 	.short	(.L_5 - .L_4)
	.align		4
.L_4:
        /*001c*/ 	.word	index@(_Z20bruteforce_distancesIfEvPT_S1_S1_iii)
        /*0020*/ 	.word	0x00000000
.L_5:


//--------------------- .nv.compat                --------------------------
	.section	.nv.compat,"",@"SHT_CUDA_COMPAT_INFO"
	.align	4
        /*0000*/ 	.byte	0x02, 0x09, 0x00, 0x00, 0x02, 0x02, 0x01, 0x00, 0x02, 0x05, 0x05, 0x00, 0x03, 0x07, 0x01, 0x01
        /*0010*/ 	.byte	0x02, 0x03, 0x00, 0x00, 0x02, 0x06, 0x01, 0x00, 0x04, 0x0b, 0x08, 0x00, 0x09, 0x00, 0x00, 0x00
        /*0020*/ 	.byte	0x00, 0x00, 0x00, 0x00


//--------------------- .nv.info._Z20bruteforce_distancesIfEvPT_S1_S1_iii --------------------------
	.section	.nv.info._Z20bruteforce_distancesIfEvPT_S1_S1_iii,"",@"SHT_CUDA_INFO"
	.sectionflags	@""
	.align	4


	//----- nvinfo : EIATTR_CUDA_API_VERSION
	.align		4
        /*0000*/ 	.byte	0x04, 0x37
        /*0002*/ 	.short	(.L_7 - .L_6)
.L_6:
        /*0004*/ 	.word	0x00000082


	//----- nvinfo : EIATTR_KPARAM_INFO
	.align		4
.L_7:
        /*0008*/ 	.byte	0x04, 0x17
        /*000a*/ 	.short	(.L_9 - .L_8)
.L_8:
        /*000c*/ 	.word	0x00000000
        /*0010*/ 	.short	0x0005
        /*0012*/ 	.short	0x0020
        /*0014*/ 	.byte	0x00, 0xf0, 0x11, 0x00


	//----- nvinfo : EIATTR_KPARAM_INFO
	.align		4
.L_9:
        /*0018*/ 	.byte	0x04, 0x17
        /*001a*/ 	.short	(.L_11 - .L_10)
.L_10:
        /*001c*/ 	.word	0x00000000
        /*0020*/ 	.short	0x0004
        /*0022*/ 	.short	0x001c
        /*0024*/ 	.byte	0x00, 0xf0, 0x11, 0x00


	//----- nvinfo : EIATTR_KPARAM_INFO
	.align		4
.L_11:
        /*0028*/ 	.byte	0x04, 0x17
        /*002a*/ 	.short	(.L_13 - .L_12)
.L_12:
        /*002c*/ 	.word	0x00000000
        /*0030*/ 	.short	0x0003
        /*0032*/ 	.short	0x0018
        /*0034*/ 	.byte	0x00, 0xf0, 0x11, 0x00


	//----- nvinfo : EIATTR_KPARAM_INFO
	.align		4
.L_13:
        /*0038*/ 	.byte	0x04, 0x17
        /*003a*/ 	.short	(.L_15 - .L_14)
.L_14:
        /*003c*/ 	.word	0x00000000
        /*0040*/ 	.short	0x0002
        /*0042*/ 	.short	0x0010
        /*0044*/ 	.byte	0x00, 0xf5, 0x21, 0x00


	//----- nvinfo : EIATTR_KPARAM_INFO
	.align		4
.L_15:
        /*0048*/ 	.byte	0x04, 0x17
        /*004a*/ 	.short	(.L_17 - .L_16)
.L_16:
        /*004c*/ 	.word	0x00000000
        /*0050*/ 	.short	0x0001
        /*0052*/ 	.short	0x0008
        /*0054*/ 	.byte	0x00, 0xf5, 0x21, 0x00


	//----- nvinfo : EIATTR_KPARAM_INFO
	.align		4
.L_17:
        /*0058*/ 	.byte	0x04, 0x17
        /*005a*/ 	.short	(.L_19 - .L_18)
.L_18:
        /*005c*/ 	.word	0x00000000
        /*0060*/ 	.short	0x0000
        /*0062*/ 	.short	0x0000
        /*0064*/ 	.byte	0x00, 0xf5, 0x21, 0x00


	//----- nvinfo : EIATTR_SPARSE_MMA_MASK
	.align		4
.L_19:
        /*0068*/ 	.byte	0x03, 0x50
        /*006a*/ 	.short	0x0000


	//----- nvinfo : EIATTR_MAXREG_COUNT
	.align		4
        /*006c*/ 	.byte	0x03, 0x1b
        /*006e*/ 	.short	0x00ff


	//----- nvinfo : EIATTR_NUM_BARRIERS
	.align		4
        /*0070*/ 	.byte	0x02, 0x4c
        /*0072*/ 	.byte	0x01
	.zero		1


	//----- nvinfo : EIATTR_MERCURY_ISA_VERSION
	.align		4
        /*0074*/ 	.byte	0x03, 0x5f
        /*0076*/ 	.short	0x0101


	//----- nvinfo : EIATTR_VRC_CTA_INIT_COUNT
	.align		4
        /*0078*/ 	.byte	0x02, 0x4a
	.zero		1
	.zero		1


	//----- nvinfo : EIATTR_EXIT_INSTR_OFFSETS
	.align		4
        /*007c*/ 	.byte	0x04, 0x1c
        /*007e*/ 	.short	(.L_21 - .L_20)


	//   ....[0]....
.L_20:
        /*0080*/ 	.word	0x000004e0


	//   ....[1]....
        /*0084*/ 	.word	0x00000790


	//   ....[2]....
        /*0088*/ 	.word	0x000025b0


	//----- nvinfo : EIATTR_CRS_STACK_SIZE
	.align		4
.L_21:
        /*008c*/ 	.byte	0x04, 0x1e
        /*008e*/ 	.short	(.L_23 - .L_22)
.L_22:
        /*0090*/ 	.word	0x00000000


	//----- nvinfo : EIATTR_CBANK_PARAM_SIZE
	.align		4
.L_23:
        /*0094*/ 	.byte	0x03, 0x19
        /*0096*/ 	.short	0x0024


	//----- nvinfo : EIATTR_PARAM_CBANK
	.align		4
        /*0098*/ 	.byte	0x04, 0x0a
        /*009a*/ 	.short	(.L_25 - .L_24)
	.align		4
.L_24:
        /*009c*/ 	.word	index@(.nv.constant0._Z20bruteforce_distancesIfEvPT_S1_S1_iii)
        /*00a0*/ 	.short	0x0380
        /*00a2*/ 	.short	0x0024


	//----- nvinfo : EIATTR_SW_WAR
	.align		4
.L_25:
        /*00a4*/ 	.byte	0x04, 0x36
        /*00a6*/ 	.short	(.L_27 - .L_26)
.L_26:
        /*00a8*/ 	.word	0x00000008
.L_27:


//--------------------- .nv.callgraph             --------------------------
	.section	.nv.callgraph,"",@"SHT_CUDA_CALLGRAPH"
	.align	4
	.sectionentsize	8
	.align		4
        /*0000*/ 	.word	0x00000000
	.align		4
        /*0004*/ 	.word	0xffffffff
	.align		4
        /*0008*/ 	.word	0x00000000
	.align		4
        /*000c*/ 	.word	0xfffffffe
	.align		4
        /*0010*/ 	.word	0x00000000
	.align		4
        /*0014*/ 	.word	0xfffffffd
	.align		4
        /*0018*/ 	.word	0x00000000
	.align		4
        /*001c*/ 	.word	0xfffffffc


//--------------------- .text._Z20bruteforce_distancesIfEvPT_S1_S1_iii --------------------------
	.section	.text._Z20bruteforce_distancesIfEvPT_S1_S1_iii,"ax",@progbits
	.align	128
        .global         _Z20bruteforce_distancesIfEvPT_S1_S1_iii
        .type           _Z20bruteforce_distancesIfEvPT_S1_S1_iii,@function
        .size           _Z20bruteforce_distancesIfEvPT_S1_S1_iii,(.L_x_8 - _Z20bruteforce_distancesIfEvPT_S1_S1_iii)
        .other          _Z20bruteforce_distancesIfEvPT_S1_S1_iii,@"STO_CUDA_ENTRY STV_DEFAULT"
_Z20bruteforce_distancesIfEvPT_S1_S1_iii:
.text._Z20bruteforce_distancesIfEvPT_S1_S1_iii:
[----:B------:R-:W-:Y:S01]  /*0000*/  LDC R1, c[0x0][0x37c] ;  /* 0x0000df00ff017b82 */ /* 0x000fe20000000800 */
[----:B------:R-:W0:Y:S07]  /*0010*/  S2R R36, SR_TID.X ;  /* 0x0000000000247919 */ /* 0x000e2e0000002100 */
[----:B------:R-:W1:Y:S01]  /*0020*/  S2UR UR4, SR_CTAID.X ;  /* 0x00000000000479c3 */ /* 0x000e620000002500 */
[----:B------:R-:W2:Y:S07]  /*0030*/  LDCU.64 UR8, c[0x0][0x358] ;  /* 0x00006b00ff0877ac */ /* 0x000eae0008000a00 */
[----:B------:R-:W0:Y:S08]  /*0040*/  LDC R19, c[0x0][0x3a0] ;  /* 0x0000e800ff137b82 */ /* 0x000e300000000800 */
[----:B------:R-:W3:Y:S01]  /*0050*/  LDC.64 R24, c[0x0][0x388] ;  /* 0x0000e200ff187b82 */ /* 0x000ee20000000a00 */
[----:B-1----:R-:W-:-:S06]  /*0060*/  USHF.L.U32 UR4, UR4, 0x4, URZ ;  /* 0x0000000404047899 */ /* 0x002fcc00080006ff */
[----:B0-----:R-:W-:-:S04]  /*0070*/  IMAD R3, R19, UR4, R36 ;  /* 0x0000000413037c24 */ /* 0x001fc8000f8e0224 */
[----:B---3--:R-:W-:-:S05]  /*0080*/  IMAD.WIDE R24, R3, 0x4, R24 ;  /* 0x0000000403187825 */ /* 0x008fca00078e0218 */
[----:B--2---:R0:W2:Y:S01]  /*0090*/  LDG.E R22, desc[UR8][R24.64] ;  /* 0x0000000818167981 */ /* 0x0040a2000c1e1900 */
[----:B------:R-:W-:-:S05]  /*00a0*/  IMAD.WIDE R32, R19, 0x4, R24 ;  /* 0x0000000413207825 */ /* 0x000fca00078e0218 */
[----:B------:R-:W3:Y:S01]  /*00b0*/  LDG.E R0, desc[UR8][R32.64] ;  /* 0x0000000820007981 */ /* 0x000ee2000c1e1900 */
[----:B------:R-:W-:-:S05]  /*00c0*/  IMAD.WIDE R34, R19, 0x4, R32 ;  /* 0x0000000413227825 */ /* 0x000fca00078e0220 */
[----:B------:R-:W4:Y:S01]  /*00d0*/  LDG.E R18, desc[UR8][R34.64] ;  /* 0x0000000822127981 */ /* 0x000f22000c1e1900 */
[----:B------:R-:W-:-:S05]  /*00e0*/  IMAD.WIDE R30, R19, 0x4, R34 ;  /* 0x00000004131e7825 */ /* 0x000fca00078e0222 */
[----:B------:R-:W5:Y:S01]  /*00f0*/  LDG.E R23, desc[UR8][R30.64] ;  /* 0x000000081e177981 */ /* 0x000f62000c1e1900 */
[----:B------:R-:W-:-:S04]  /*0100*/  IMAD.WIDE R26, R19, 0x4, R30 ;  /* 0x00000004131a7825 */ /* 0x000fc800078e021e */
[C---:B------:R-:W-:Y:S02]  /*0110*/  IMAD.WIDE R28, R19.reuse, 0x4, R26 ;  /* 0x00000004131c7825 */ /* 0x040fe400078e021a */
[----:B------:R-:W5:Y:S02]  /*0120*/  LDG.E R26, desc[UR8][R26.64] ;  /* 0x000000081a1a7981 */ /* 0x000f64000c1e1900 */
[C---:B------:R-:W-:Y:S02]  /*0130*/  IMAD.WIDE R16, R19.reuse, 0x4, R28 ;  /* 0x0000000413107825 */ /* 0x040fe400078e021c */
[----:B------:R-:W5:Y:S02]  /*0140*/  LDG.E R28, desc[UR8][R28.64] ;  /* 0x000000081c1c7981 */ /* 0x000f64000c1e1900 */
[C---:B------:R-:W-:Y:S02]  /*0150*/  IMAD.WIDE R14, R19.reuse, 0x4, R16 ;  /* 0x00000004130e7825 */ /* 0x040fe400078e0210 */
[----:B------:R-:W5:Y:S02]  /*0160*/  LDG.E R16, desc[UR8][R16.64] ;  /* 0x0000000810107981 */ /* 0x000f64000c1e1900 */
[----:B------:R-:W-:-:S02]  /*0170*/  IMAD.WIDE R8, R19, 0x4, R14 ;  /* 0x0000000413087825 */ /* 0x000fc400078e020e */
        /* <DEDUP_REMOVED lines=8> */
[----:B------:R1:W5:Y:S02]  /*0200*/  LDG.E R2, desc[UR8][R2.64] ;  /* 0x0000000802027981 */ /* 0x000364000c1e1900 */
[C---:B------:R-:W-:Y:S02]  /*0210*/  IMAD.WIDE R6, R19.reuse, 0x4, R4 ;  /* 0x0000000413067825 */ /* 0x040fe400078e0204 */
[----:B------:R1:W5:Y:S02]  /*0220*/  LDG.E R4, desc[UR8][R4.64] ;  /* 0x0000000804047981 */ /* 0x000364000c1e1900 */
[C---:B------:R-:W-:Y:S01]  /*0230*/  IMAD.WIDE R20, R19.reuse, 0x4, R6 ;  /* 0x0000000413147825 */ /* 0x040fe200078e0206 */
[----:B------:R-:W1:Y:S01]  /*0240*/  S2UR UR6, SR_CgaCtaId ;  /* 0x00000000000679c3 */ /* 0x000e620000008800 */
[----:B------:R1:W5:Y:S02]  /*0250*/  LDG.E R6, desc[UR8][R6.64] ;  /* 0x0000000806067981 */ /* 0x000364000c1e1900 */
[----:B0-----:R-:W-:-:S02]  /*0260*/  IMAD.WIDE R24, R19, 0x4, R20 ;  /* 0x0000000413187825 */ /* 0x001fc400078e0214 */
[----:B------:R0:W5:Y:S01]  /*0270*/  LDG.E R31, desc[UR8][R20.64] ;  /* 0x00000008141f7981 */ /* 0x000162000c1e1900 */
[----:B------:R-:W-:Y:S02]  /*0280*/  UMOV UR5, 0x400 ;  /* 0x0000040000057882 */ /* 0x000fe40000000000 */
[----:B-1----:R-:W1:Y:S01]  /*0290*/  LDC R3, c[0x0][0x398] ;  /* 0x0000e600ff037b82 */ /* 0x002e620000000800 */
[----:B------:R0:W5:Y:S01]  /*02a0*/  LDG.E R32, desc[UR8][R24.64] ;  /* 0x0000000818207981 */ /* 0x000162000c1e1900 */
[----:B------:R-:W-:-:S06]  /*02b0*/  ULEA UR5, UR6, UR5, 0x18 ;  /* 0x0000000506057291 */ /* 0x000fcc000f8ec0ff */
[----:B------:R-:W-:-:S04]  /*02c0*/  LEA R9, R36, UR5, 0x2 ;  /* 0x0000000524097c11 */ /* 0x000fc8000f8e10ff */
[----:B------:R-:W-:-:S04]  /*02d0*/  LEA R11, R19, R9, 0x2 ;  /* 0x00000009130b7211 */ /* 0x000fc800078e10ff */
[----:B------:R-:W-:-:S04]  /*02e0*/  LEA R13, R19, R11, 0x2 ;  /* 0x0000000b130d7211 */ /* 0x000fc800078e10ff */
[----:B------:R-:W-:-:S04]  /*02f0*/  LEA R30, R19, R13, 0x2 ;  /* 0x0000000d131e7211 */ /* 0x000fc800078e10ff */
[----:B------:R-:W-:-:S04]  /*0300*/  LEA R5, R19, R30, 0x2 ;  /* 0x0000001e13057211 */ /* 0x000fc800078e10ff */
[----:B------:R-:W-:-:S04]  /*0310*/  LEA R7, R19, R5, 0x2 ;  /* 0x0000000513077211 */ /* 0x000fc800078e10ff */
[----:B------:R-:W-:-:S04]  /*0320*/  LEA R15, R19, R7, 0x2 ;  /* 0x00000007130f7211 */ /* 0x000fc800078e10ff */
[----:B------:R-:W-:-:S04]  /*0330*/  LEA R17, R19, R15, 0x2 ;  /* 0x0000000f13117211 */ /* 0x000fc800078e10ff */
[----:B0-----:R-:W-:-:S04]  /*0340*/  LEA R20, R19, R17, 0x2 ;  /* 0x0000001113147211 */ /* 0x001fc800078e10ff */
[----:B------:R-:W-:-:S04]  /*0350*/  LEA R21, R19, R20, 0x2 ;  /* 0x0000001413157211 */ /* 0x000fc800078e10ff */
[----:B------:R-:W-:-:S04]  /*0360*/  LEA R24, R19, R21, 0x2 ;  /* 0x0000001513187211 */ /* 0x000fc800078e10ff */
[----:B------:R-:W-:-:S04]  /*0370*/  LEA R25, R19, R24, 0x2 ;  /* 0x0000001813197211 */ /* 0x000fc800078e10ff */
[----:B------:R-:W-:-:S04]  /*0380*/  LEA R27, R19, R25, 0x2 ;  /* 0x00000019131b7211 */ /* 0x000fc800078e10ff */
[C---:B------:R-:W-:Y:S02]  /*0390*/  LEA R29, R19.reuse, R27, 0x2 ;  /* 0x0000001b131d7211 */ /* 0x040fe400078e10ff */
[----:B-1----:R-:W-:Y:S01]  /*03a0*/  ISETP.GE.AND P0, PT, R36, R3, PT ;  /* 0x000000032400720c */ /* 0x002fe20003f06270 */
[----:B--2---:R0:W-:Y:S04]  /*03b0*/  STS [R9], R22 ;  /* 0x0000001609007388 */ /* 0x0041e80000000800 */
[----:B---3--:R1:W-:Y:S04]  /*03c0*/  STS [R11], R0 ;  /* 0x000000000b007388 */ /* 0x0083e80000000800 */
[----:B----4-:R1:W-:Y:S01]  /*03d0*/  STS [R13], R18 ;  /* 0x000000120d007388 */ /* 0x0103e20000000800 */
[----:B0-----:R-:W-:-:S03]  /*03e0*/  LEA R22, R19, R29, 0x2 ;  /* 0x0000001d13167211 */ /* 0x001fc600078e10ff */
[----:B-----5:R1:W-:Y:S01]  /*03f0*/  STS [R30], R23 ;  /* 0x000000171e007388 */ /* 0x0203e20000000800 */
[----:B------:R-:W-:-:S03]  /*0400*/  LEA R9, R19, R22, 0x2 ;  /* 0x0000001613097211 */ /* 0x000fc600078e10ff */
[----:B------:R1:W-:Y:S04]  /*0410*/  STS [R5], R26 ;  /* 0x0000001a05007388 */ /* 0x0003e80000000800 */
        /* <DEDUP_REMOVED lines=10> */
[----:B------:R1:W-:Y:S01]  /*04c0*/  STS [R9], R32 ;  /* 0x0000002009007388 */ /* 0x0003e20000000800 */
[----:B------:R-:W-:Y:S06]  /*04d0*/  BAR.SYNC.DEFER_BLOCKING 0x0 ;  /* 0x0000000000007b1d */ /* 0x000fec0000010000 */
[----:B------:R-:W-:Y:S05]  /*04e0*/  @P0 EXIT ;  /* 0x000000000000094d */ /* 0x000fea0003800000 */
[----:B-1----:R-:W0:Y:S01]  /*04f0*/  LDC.64 R4, c[0x0][0x390] ;  /* 0x0000e400ff047b82 */ /* 0x002e220000000a00 */
[----:B------:R-:W-:Y:S01]  /*0500*/  ISETP.GT.AND P0, PT, R19, RZ, PT ;  /* 0x000000ff1300720c */ /* 0x000fe20003f04270 */
[----:B------:R-:W1:Y:S01]  /*0510*/  LDCU UR6, c[0x0][0x360] ;  /* 0x00006c00ff0677ac */ /* 0x000e620008000800 */
[----:B------:R-:W2:Y:S01]  /*0520*/  LDCU UR11, c[0x0][0x398] ;  /* 0x00007300ff0b77ac */ /* 0x000ea20008000800 */
[----:B------:R-:W3:Y:S10]  /*0530*/  LDCU UR7, c[0x0][0x398] ;  /* 0x00007300ff0777ac */ /* 0x000ef40008000800 */
[----:B------:R-:W-:Y:S05]  /*0540*/  @P0 BRA `(.L_x_0) ;  /* 0x0000000000940947 */ /* 0x000fea0003800000 */
.L_x_1:
[----:B----4-:R-:W-:Y:S01]  /*0550*/  IMAD R11, R3, UR4, R36 ;  /* 0x00000004030b7c24 */ /* 0x010fe2000f8e0224 */
[----:B-1----:R-:W-:-:S03]  /*0560*/  IADD3 R36, PT, PT, R36, UR6, RZ ;  /* 0x0000000624247c10 */ /* 0x002fc6000fffe0ff */
[----:B0-----:R-:W-:Y:S01]  /*0570*/  IMAD.WIDE R10, R11, 0x4, R4 ;  /* 0x000000040b0a7825 */ /* 0x001fe200078e0204 */
[----:B------:R-:W-:-:S04]  /*0580*/  ISETP.GE.AND P0, PT, R36, R3, PT ;  /* 0x000000032400720c */ /* 0x000fc80003f06270 */
[----:B------:R0:W-:Y:S01]  /*0590*/  STG.E desc[UR8][R10.64], RZ ;  /* 0x000000ff0a007986 */ /* 0x0001e2000c101908 */
[----:B------:R-:W-:-:S05]  /*05a0*/  IMAD.WIDE R12, R3, 0x4, R10 ;  /* 0x00000004030c7825 */ /* 0x000fca00078e020a */
        /* <DEDUP_REMOVED lines=27> */
[----:B0-----:R-:W-:-:S05]  /*0760*/  IMAD.WIDE R10, R3, 0x4, R34 ;  /* 0x00000004030a7825 */ /* 0x001fca00078e0222 */
[----:B------:R4:W-:Y:S01]  /*0770*/  STG.E desc[UR8][R10.64], RZ ;  /* 0x000000ff0a007986 */ /* 0x0009e2000c101908 */
[----:B------:R-:W-:Y:S05]  /*0780*/  @!P0 BRA `(.L_x_1) ;  /* 0xfffffffc00708947 */ /* 0x000fea000383ffff */
[----:B--23--:R-:W-:Y:S05]  /*0790*/  EXIT ;  /* 0x000000000000794d */ /* 0x00cfea0003800000 */
.L_x_0:
[----:B0-----:R-:W4:Y:S01]  /*07a0*/  LDC R18, c[0x0][0x3a0] ;  /* 0x0000e800ff127b82 */ /* 0x001f220000000800 */
[----:B------:R-:W-:Y:S01]  /*07b0*/  HFMA2 R0, -RZ, RZ, 0, 0 ;  /* 0x00000000ff007431 */ /* 0x000fe200000001ff */
[----:B------:R-:W-:Y:S01]  /*07c0*/  CS2R R32, SRZ ;  /* 0x0000000000207805 */ /* 0x000fe2000001ff00 */
[----:B------:R-:W-:Y:S01]  /*07d0*/  HFMA2 R23, -RZ, RZ, 0, 0 ;  /* 0x00000000ff177431 */ /* 0x000fe200000001ff */
[----:B------:R-:W-:Y:S02]  /*07e0*/  MOV R29, R36 ;  /* 0x00000024001d7202 */ /* 0x000fe40000000f00 */
[----:B------:R-:W-:Y:S02]  /*07f0*/  CS2R R8, SRZ ;  /* 0x0000000000087805 */ /* 0x000fe4000001ff00 */
[----:B------:R-:W-:Y:S02]  /*0800*/  MOV R21, UR5 ;  /* 0x0000000500157c02 */ /* 0x000fe40008000f00 */
[----:B------:R-:W-:-:S02]  /*0810*/  CS2R R6, SRZ ;  /* 0x0000000000067805 */ /* 0x000fc4000001ff00 */
[----:B0-----:R-:W-:Y:S02]  /*0820*/  CS2R R4, SRZ ;  /* 0x0000000000047805 */ /* 0x001fe4000001ff00 */
[----:B------:R-:W-:Y:S02]  /*0830*/  CS2R R2, SRZ ;  /* 0x0000000000027805 */ /* 0x000fe4000001ff00 */
[----:B------:R-:W-:Y:S02]  /*0840*/  CS2R R30, SRZ ;  /* 0x00000000001e7805 */ /* 0x000fe4000001ff00 */
[----:B------:R-:W-:Y:S02]  /*0850*/  MOV R27, RZ ;  /* 0x000000ff001b7202 */ /* 0x000fe40000000f00 */
[----:B------:R-:W-:Y:S02]  /*0860*/  MOV R25, RZ ;  /* 0x000000ff00197202 */ /* 0x000fe40000000f00 */
[----:B----4-:R-:W-:-:S04]  /*0870*/  IADD3 R19, PT, PT, -R18, RZ, RZ ;  /* 0x000000ff12137210 */ /* 0x010fc80007ffe1ff */
[----:B------:R-:W-:-:S13]  /*0880*/  ISETP.GE.AND P0, PT, R19, RZ, PT ;  /* 0x000000ff1300720c */ /* 0x000fda0003f06270 */
[----:B------:R-:W-:Y:S05]  /*0890*/  @P0 BRA `(.L_x_2) ;  /* 0x0000001400900947 */ /* 0x000fea0003800000 */
[----:B------:R-:W-:Y:S02]  /*08a0*/  IADD3 R10, PT, PT, -R19, RZ, RZ ;  /* 0x000000ff130a7210 */ /* 0x000fe40007ffe1ff */
[----:B------:R-:W-:Y:S02]  /*08b0*/  PLOP3.LUT P0, PT, PT, PT, PT, 0x80, 0x8 ;  /* 0x000000000008781c */ /* 0x000fe40003f0f070 */
[----:B------:R-:W-:-:S13]  /*08c0*/  ISETP.GT.AND P1, PT, R10, 0x3, PT ;  /* 0x000000030a00780c */ /* 0x000fda0003f24270 */
[----:B------:R-:W-:Y:S05]  /*08d0*/  @!P1 BRA `(.L_x_3) ;  /* 0x0000000c00849947 */ /* 0x000fea0003800000 */
[----:B------:R-:W-:-:S13]  /*08e0*/  PLOP3.LUT P0, PT, PT, PT, PT, 0x8, 0x80 ;  /* 0x000000000080781c */ /* 0x000fda0003f0e170 */
.L_x_4:
[----:B------:R-:W0:Y:S01]  /*08f0*/  LDC.64 R10, c[0x0][0x380] ;  /* 0x0000e000ff0a7b82 */ /* 0x000e220000000a00 */
[C---:B---3--:R-:W-:Y:S01]  /*0900*/  IADD3 R13, PT, PT, R29.reuse, UR7, RZ ;  /* 0x000000071d0d7c10 */ /* 0x048fe2000fffe0ff */
[----:B------:R-:W3:Y:S01]  /*0910*/  LDS R37, [R21] ;  /* 0x0000000015257984 */ /* 0x000ee20000000800 */
[----:B0-----:R-:W-:-:S06]  /*0920*/  IMAD.WIDE R16, R29, 0x4, R10 ;  /* 0x000000041d107825 */ /* 0x001fcc00078e020a */
[----:B------:R-:W3:Y:S01]  /*0930*/  LDG.E R16, desc[UR8][R16.64] ;  /* 0x0000000810107981 */ /* 0x000ee2000c1e1900 */
[C---:B------:R-:W-:Y:S01]  /*0940*/  IMAD.WIDE R14, R13.reuse, 0x4, R10 ;  /* 0x000000040d0e7825 */ /* 0x040fe200078e020a */
[----:B------:R-:W-:-:S05]  /*0950*/  IADD3 R29, PT, PT, R13, UR7, RZ ;  /* 0x000000070d1d7c10 */ /* 0x000fca000fffe0ff */
[C---:B------:R-:W-:Y:S01]  /*0960*/  IMAD.WIDE R12, R29.reuse, 0x4, R10 ;  /* 0x000000041d0c7825 */ /* 0x040fe200078e020a */
[----:B------:R-:W4:Y:S01]  /*0970*/  LDG.E R14, desc[UR8][R14.64] ;  /* 0x000000080e0e7981 */ /* 0x000f22000c1e1900 */
[----:B------:R-:W-:-:S04]  /*0980*/  IADD3 R29, PT, PT, R29, UR7, RZ ;  /* 0x000000071d1d7c10 */ /* 0x000fc8000fffe0ff */
[----:B------:R-:W5:Y:S01]  /*0990*/  LDG.E R12, desc[UR8][R12.64] ;  /* 0x000000080c0c7981 */ /* 0x000f62000c1e1900 */
[----:B------:R-:W-:-:S06]  /*09a0*/  IMAD.WIDE R10, R29, 0x4, R10 ;  /* 0x000000041d0a7825 */ /* 0x000fcc00078e020a */
[----:B------:R0:W2:Y:S01]  /*09b0*/  LDG.E R10, desc[UR8][R10.64] ;  /* 0x000000080a0a7981 */ /* 0x0000a2000c1e1900 */
[C---:B------:R-:W-:Y:S02]  /*09c0*/  LEA R34, R18.reuse, R21, 0x2 ;  /* 0x0000001512227211 */ /* 0x040fe400078e10ff */
[----:B------:R-:W-:Y:S02]  /*09d0*/  IADD3 R19, PT, PT, R19, 0x4, RZ ;  /* 0x0000000413137810 */ /* 0x000fe40007ffe0ff */
[----:B------:R-:W-:Y:S01]  /*09e0*/  LEA R26, R18, R34, 0x2 ;  /* 0x00000022121a7211 */ /* 0x000fe200078e10ff */
[----:B------:R-:W-:Y:S01]  /*09f0*/  LDS R28, [R34+0x4] ;  /* 0x00000400221c7984 */ /* 0x000fe20000000800 */
[----:B------:R-:W-:Y:S02]  /*0a00*/  ISETP.GE.AND P1, PT, R19, -0x3, PT ;  /* 0xfffffffd1300780c */ /* 0x000fe40003f26270 */
[----:B------:R-:W-:Y:S01]  /*0a10*/  IADD3 R29, PT, PT, R29, UR7, RZ ;  /* 0x000000071d1d7c10 */ /* 0x000fe2000fffe0ff */
[----:B0-----:R-:W0:Y:S04]  /*0a20*/  LDS R11, [R34] ;  /* 0x00000000220b7984 */ /* 0x001e280000000800 */
[----:B------:R-:W-:Y:S04]  /*0a30*/  LDS R35, [R34+0x8] ;  /* 0x0000080022237984 */ /* 0x000fe80000000800 */
[----:B------:R-:W1:Y:S04]  /*0a40*/  LDS R22, [R26] ;  /* 0x000000001a167984 */ /* 0x000e680000000800 */
[----:B------:R-:W-:Y:S04]  /*0a50*/  LDS R24, [R26+0x4] ;  /* 0x000004001a187984 */ /* 0x000fe80000000800 */
[----:B------:R-:W-:Y:S04]  /*0a60*/  LDS R20, [R34+0xc] ;  /* 0x00000c0022147984 */ /* 0x000fe80000000800 */
[----:B------:R-:W5:Y:S01]  /*0a70*/  LDS R17, [R26+0x8] ;  /* 0x000008001a117984 */ /* 0x000f620000000800 */
[C---:B---3--:R-:W-:Y:S01]  /*0a80*/  FADD R37, R16.reuse, -R37 ;  /* 0x8000002510257221 */ /* 0x048fe20000000000 */
[C---:B0-----:R-:W-:Y:S01]  /*0a90*/  FADD R11, R16.reuse, -R11 ;  /* 0x8000000b100b7221 */ /* 0x041fe20000000000 */
[----:B-1----:R-:W-:-:S02]  /*0aa0*/  FADD R22, R16, -R22 ;  /* 0x8000001610167221 */ /* 0x002fc40000000000 */
[----:B------:R-:W-:Y:S01]  /*0ab0*/  FFMA R30, R37, R37, R30 ;  /* 0x00000025251e7223 */ /* 0x000fe2000000001e */
[----:B------:R-:W-:Y:S01]  /*0ac0*/  LEA R37, R18, R26, 0x2 ;  /* 0x0000001a12257211 */ /* 0x000fe200078e10ff */
[----:B------:R-:W-:Y:S01]  /*0ad0*/  FFMA R11, R11, R11, R25 ;  /* 0x0000000b0b0b7223 */ /* 0x000fe20000000019 */
[----:B------:R-:W-:Y:S01]  /*0ae0*/  FFMA R22, R22, R22, R23 ;  /* 0x0000001616167223 */ /* 0x000fe20000000017 */
[----:B----4-:R-:W-:Y:S01]  /*0af0*/  FADD R28, R14, -R28 ;  /* 0x8000001c0e1c7221 */ /* 0x010fe20000000000 */
[----:B------:R-:W0:Y:S03]  /*0b00*/  LDS R23, [R26+0xc] ;  /* 0x00000c001a177984 */ /* 0x000e260000000800 */
[----:B------:R-:W-:Y:S01]  /*0b10*/  FFMA R11, R28, R28, R11 ;  /* 0x0000001c1c0b7223 */ /* 0x000fe2000000000b */
[----:B------:R-:W1:Y:S01]  /*0b20*/  LDS R15, [R37] ;  /* 0x00000000250f7984 */ /* 0x000e620000000800 */
[C---:B-----5:R-:W-:Y:S01]  /*0b30*/  FADD R28, R12.reuse, -R35 ;  /* 0x800000230c1c7221 */ /* 0x060fe20000000000 */
[----:B------:R-:W-:-:S02]  /*0b40*/  FADD R17, R12, -R17 ;  /* 0x800000110c117221 */ /* 0x000fc40000000000 */
[----:B------:R-:W3:Y:S01]  /*0b50*/  LDS R13, [R37+0x4] ;  /* 0x00000400250d7984 */ /* 0x000ee20000000800 */
[----:B------:R-:W-:Y:S01]  /*0b60*/  FFMA R25, R28, R28, R11 ;  /* 0x0000001c1c197223 */ /* 0x000fe2000000000b */
[----:B------:R-:W-:Y:S01]  /*0b70*/  FADD R11, R14, -R24 ;  /* 0x800000180e0b7221 */ /* 0x000fe20000000000 */
[----:B------:R-:W-:Y:S01]  /*0b80*/  LEA R28, R18, R37, 0x2 ;  /* 0x00000025121c7211 */ /* 0x000fe200078e10ff */
[----:B--2---:R-:W-:Y:S01]  /*0b90*/  FADD R20, R10, -R20 ;  /* 0x800000140a147221 */ /* 0x004fe20000000000 */
[----:B------:R-:W2:Y:S01]  /*0ba0*/  LDS R35, [R37+0x8] ;  /* 0x0000080025237984 */ /* 0x000ea20000000800 */
[----:B------:R-:W-:Y:S02]  /*0bb0*/  FFMA R34, R11, R11, R22 ;  /* 0x0000000b0b227223 */ /* 0x000fe40000000016 */
[----:B------:R-:W-:Y:S01]  /*0bc0*/  FFMA R25, R20, R20, R25 ;  /* 0x0000001414197223 */ /* 0x000fe20000000019 */
[----:B------:R-:W4:Y:S01]  /*0bd0*/  LDS R22, [R28] ;  /* 0x000000001c167984 */ /* 0x000f220000000800 */
[----:B------:R-:W-:-:S03]  /*0be0*/  FFMA R34, R17, R17, R34 ;  /* 0x0000001111227223 */ /* 0x000fc60000000022 */
[----:B------:R-:W5:Y:S04]  /*0bf0*/  LDS R24, [R28+0x4] ;  /* 0x000004001c187984 */ /* 0x000f680000000800 */
[----:B------:R-:W5:Y:S04]  /*0c00*/  LDS R20, [R37+0xc] ;  /* 0x00000c0025147984 */ /* 0x000f680000000800 */
[----:B------:R-:W5:Y:S04]  /*0c10*/  LDS R11, [R28+0x8] ;  /* 0x000008001c0b7984 */ /* 0x000f680000000800 */
[----:B------:R-:W5:Y:S01]  /*0c20*/  LDS R17, [R28+0xc] ;  /* 0x00000c001c117984 */ /* 0x000f620000000800 */
[----:B0-----:R-:W-:Y:S01]  /*0c30*/  FADD R23, R10, -R23 ;  /* 0x800000170a177221 */ /* 0x001fe20000000000 */
[----:B-1----:R-:W-:-:S03]  /*0c40*/  FADD R15, R16, -R15 ;  /* 0x8000000f100f7221 */ /* 0x002fc60000000000 */
[----:B------:R-:W-:Y:S01]  /*0c50*/  FFMA R23, R23, R23, R34 ;  /* 0x0000001717177223 */ /* 0x000fe20000000022 */
[----:B------:R-:W-:Y:S01]  /*0c60*/  FFMA R27, R15, R15, R27 ;  /* 0x0000000f0f1b7223 */ /* 0x000fe2000000001b */
[----:B------:R-:W-:Y:S01]  /*0c70*/  LEA R15, R18, R28, 0x2 ;  /* 0x0000001c120f7211 */ /* 0x000fe200078e10ff */
[----:B---3--:R-:W-:-:S04]  /*0c80*/  FADD R26, R14, -R13 ;  /* 0x8000000d0e1a7221 */ /* 0x008fc80000000000 */
[----:B------:R-:W0:Y:S01]  /*0c90*/  LDS R13, [R15] ;  /* 0x000000000f0d7984 */ /* 0x000e220000000800 */
[----:B------:R-:W-:Y:S01]  /*0ca0*/  FFMA R27, R26, R26, R27 ;  /* 0x0000001a1a1b7223 */ /* 0x000fe2000000001b */
[----:B--2---:R-:W-:Y:S01]  /*0cb0*/  FADD R26, R12, -R35 ;  /* 0x800000230c1a7221 */ /* 0x004fe20000000000 */
[----:B----4-:R-:W-:Y:S01]  /*0cc0*/  FADD R22, R16, -R22 ;  /* 0x8000001610167221 */ /* 0x010fe20000000000 */
[----:B------:R-:W1:Y:S01]  /*0cd0*/  LDS R37, [R15+0x4] ;  /* 0x000004000f257984 */ /* 0x000e620000000800 */
[----:B------:R-:W-:Y:S01]  /*0ce0*/  LEA R35, R18, R15, 0x2 ;  /* 0x0000000f12237211 */ /* 0x000fe200078e10ff */
[----:B------:R-:W-:Y:S01]  /*0cf0*/  FFMA R27, R26, R26, R27 ;  /* 0x0000001a1a1b7223 */ /* 0x000fe2000000001b */
[----:B------:R-:W-:Y:S01]  /*0d00*/  FFMA R22, R22, R22, R31 ;  /* 0x0000001616167223 */ /* 0x000fe2000000001f */
[----:B-----5:R-:W-:Y:S02]  /*0d10*/  FADD R31, R14, -R24 ;  /* 0x800000180e1f7221 */ /* 0x020fe40000000000 */
[----:B------:R-:W2:Y:S01]  /*0d20*/  LDS R24, [R15+0x8] ;  /* 0x000008000f187984 */ /* 0x000ea20000000800 */
[----:B------:R-:W-:Y:S01]  /*0d30*/  FADD R20, R10, -R20 ;  /* 0x800000140a147221 */ /* 0x000fe20000000000 */
[----:B------:R-:W-:-:S02]  /*0d40*/  FFMA R31, R31, R31, R22 ;  /* 0x0000001f1f1f7223 */ /* 0x000fc40000000016 */
[----:B------:R-:W3:Y:S01]  /*0d50*/  LDS R22, [R35] ;  /* 0x0000000023167984 */ /* 0x000ee20000000800 */
[----:B------:R-:W-:Y:S01]  /*0d60*/  FFMA R27, R20, R20, R27 ;  /* 0x00000014141b7223 */ /* 0x000fe2000000001b */
[----:B------:R-:W-:Y:S01]  /*0d70*/  FADD R20, R12, -R11 ;  /* 0x8000000b0c147221 */ /* 0x000fe20000000000 */
[----:B------:R-:W-:-:S03]  /*0d80*/  FADD R26, R10, -R17 ;  /* 0x800000110a1a7221 */ /* 0x000fc60000000000 */
[----:B------:R-:W-:Y:S01]  /*0d90*/  FFMA R31, R20, R20, R31 ;  /* 0x00000014141f7223 */ /* 0x000fe2000000001f */
[----:B------:R-:W4:Y:S03]  /*0da0*/  LDS R17, [R15+0xc] ;  /* 0x00000c000f117984 */ /* 0x000f260000000800 */
[----:B------:R-:W-:Y:S01]  /*0db0*/  FFMA R31, R26, R26, R31 ;  /* 0x0000001a1a1f7223 */ /* 0x000fe2000000001f */
[----:B------:R-:W5:Y:S04]  /*0dc0*/  LDS R20, [R35+0x4] ;  /* 0x0000040023147984 */ /* 0x000f680000000800 */
[----:B------:R-:W5:Y:S04]  /*0dd0*/  LDS R26, [R35+0x8] ;  /* 0x00000800231a7984 */ /* 0x000f680000000800 */
[----:B------:R-:W5:Y:S01]  /*0de0*/  LDS R15, [R35+0xc] ;  /* 0x00000c00230f7984 */ /* 0x000f620000000800 */
[----:B0-----:R-:W-:-:S04]  /*0df0*/  FADD R13, R16, -R13 ;  /* 0x8000000d100d7221 */ /* 0x001fc80000000000 */
[----:B------:R-:W-:Y:S01]  /*0e00*/  FFMA R0, R13, R13, R0 ;  /* 0x0000000d0d007223 */ /* 0x000fe20000000000 */
[----:B------:R-:W-:Y:S01]  /*0e10*/  LEA R13, R18, R35, 0x2 ;  /* 0x00000023120d7211 */ /* 0x000fe200078e10ff */
[----:B-1----:R-:W-:-:S04]  /*0e20*/  FADD R37, R14, -R37 ;  /* 0x800000250e257221 */ /* 0x002fc80000000000 */
[----:B------:R-:W0:Y:S01]  /*0e30*/  LDS R11, [R13] ;  /* 0x000000000d0b7984 */ /* 0x000e220000000800 */
[----:B------:R-:W-:Y:S01]  /*0e40*/  FFMA R0, R37, R37, R0 ;  /* 0x0000002525007223 */ /* 0x000fe20000000000 */
[----:B--2---:R-:W-:Y:S01]  /*0e50*/  FADD R24, R12, -R24 ;  /* 0x800000180c187221 */ /* 0x004fe20000000000 */
[----:B---3--:R-:W-:Y:S01]  /*0e60*/  FADD R37, R16, -R22 ;  /* 0x8000001610257221 */ /* 0x008fe20000000000 */
[----:B------:R-:W1:Y:S02]  /*0e70*/  LDS R35, [R13+0xc] ;  /* 0x00000c000d237984 */ /* 0x000e640000000800 */
[----:B------:R-:W-:Y:S01]  /*0e80*/  FFMA R0, R24, R24, R0 ;  /* 0x0000001818007223 */ /* 0x000fe20000000000 */
[----:B------:R-:W-:Y:S01]  /*0e90*/  LEA R24, R18, R13, 0x2 ;  /* 0x0000000d12187211 */ /* 0x000fe200078e10ff */
[----:B------:R-:W-:Y:S02]  /*0ea0*/  FFMA R37, R37, R37, R2 ;  /* 0x0000002525257223 */ /* 0x000fe40000000002 */
[----:B------:R-:W2:Y:S01]  /*0eb0*/  LDS R2, [R13+0x4] ;  /* 0x000004000d027984 */ /* 0x000ea20000000800 */
[----:B----4-:R-:W-:-:S03]  /*0ec0*/  FADD R17, R10, -R17 ;  /* 0x800000110a117221 */ /* 0x010fc60000000000 */
[----:B------:R-:W-:Y:S01]  /*0ed0*/  LDS R22, [R24+0x4] ;  /* 0x0000040018167984 */ /* 0x000fe20000000800 */
[----:B-----5:R-:W-:Y:S01]  /*0ee0*/  FADD R20, R14, -R20 ;  /* 0x800000140e147221 */ /* 0x020fe20000000000 */
[----:B------:R-:W-:Y:S02]  /*0ef0*/  FFMA R0, R17, R17, R0 ;  /* 0x0000001111007223 */ /* 0x000fe40000000000 */
[----:B------:R-:W3:Y:S01]  /*0f00*/  LDS R17, [R13+0x8] ;  /* 0x000008000d117984 */ /* 0x000ee20000000800 */
[----:B------:R-:W-:Y:S01]  /*0f10*/  FFMA R37, R20, R20, R37 ;  /* 0x0000001414257223 */ /* 0x000fe20000000025 */
[----:B------:R-:W-:Y:S02]  /*0f20*/  FADD R26, R12, -R26 ;  /* 0x8000001a0c1a7221 */ /* 0x000fe40000000000 */
[----:B------:R-:W4:Y:S01]  /*0f30*/  LDS R20, [R24] ;  /* 0x0000000018147984 */ /* 0x000f220000000800 */
[----:B------:R-:W-:Y:S01]  /*0f40*/  FADD R15, R10, -R15 ;  /* 0x8000000f0a0f7221 */ /* 0x000fe20000000000 */
[----:B------:R-:W-:Y:S01]  /*0f50*/  FFMA R26, R26, R26, R37 ;  /* 0x0000001a1a1a7223 */ /* 0x000fe20000000025 */
[----:B------:R-:W-:-:S04]  /*0f60*/  LEA R37, R18, R24, 0x2 ;  /* 0x0000001812257211 */ /* 0x000fc800078e10ff */
[----:B------:R-:W-:Y:S01]  /*0f70*/  LEA R34, R18, R37, 0x2 ;  /* 0x0000002512227211 */ /* 0x000fe200078e10ff */
[----:B------:R-:W5:Y:S01]  /*0f80*/  LDS R13, [R37+0x4] ;  /* 0x00000400250d7984 */ /* 0x000f620000000800 */
[----:B0-----:R-:W-:-:S03]  /*0f90*/  FADD R28, R16, -R11 ;  /* 0x8000000b101c7221 */ /* 0x001fc60000000000 */
[----:B------:R-:W0:Y:S01]  /*0fa0*/  LDS R11, [R37] ;  /* 0x00000000250b7984 */ /* 0x000e220000000800 */
[----:B------:R-:W-:Y:S01]  /*0fb0*/  FFMA R3, R28, R28, R3 ;  /* 0x0000001c1c037223 */ /* 0x000fe20000000003 */
[----:B-1----:R-:W-:Y:S01]  /*0fc0*/  FADD R35, R10, -R35 ;  /* 0x800000230a237221 */ /* 0x002fe20000000000 */
[----:B--2---:R-:W-:Y:S01]  /*0fd0*/  FADD R28, R14, -R2 ;  /* 0x800000020e1c7221 */ /* 0x004fe20000000000 */
[----:B------:R-:W-:Y:S02]  /*0fe0*/  FFMA R2, R15, R15, R26 ;  /* 0x0000000f0f027223 */ /* 0x000fe4000000001a */
[----:B------:R-:W1:Y:S01]  /*0ff0*/  LDS R15, [R24+0x8] ;  /* 0x00000800180f7984 */ /* 0x000e620000000800 */
[----:B------:R-:W-:-:S03]  /*1000*/  FFMA R28, R28, R28, R3 ;  /* 0x0000001c1c1c7223 */ /* 0x000fc60000000003 */
[----:B------:R-:W2:Y:S01]  /*1010*/  LDS R26, [R34] ;  /* 0x00000000221a7984 */ /* 0x000ea20000000800 */
[----:B---3--:R-:W-:Y:S01]  /*1020*/  FADD R17, R12, -R17 ;  /* 0x800000110c117221 */ /* 0x008fe20000000000 */
[----:B----4-:R-:W-:-:S03]  /*1030*/  FADD R3, R16, -R20 ;  /* 0x8000001410037221 */ /* 0x010fc60000000000 */
[----:B------:R-:W-:Y:S01]  /*1040*/  FFMA R28, R17, R17, R28 ;  /* 0x00000011111c7223 */ /* 0x000fe2000000001c */
[C---:B------:R-:W-:Y:S01]  /*1050*/  FADD R17, R14.reuse, -R22 ;  /* 0x800000160e117221 */ /* 0x040fe20000000000 */
[----:B------:R-:W3:Y:S01]  /*1060*/  LDS R20, [R37+0xc] ;  /* 0x00000c0025147984 */ /* 0x000ee20000000800 */
[----:B------:R-:W-:Y:S01]  /*1070*/  FFMA R4, R3, R3, R4 ;  /* 0x0000000303047223 */ /* 0x000fe20000000004 */
[----:B------:R-:W-:Y:S02]  /*1080*/  FFMA R3, R35, R35, R28 ;  /* 0x0000002323037223 */ /* 0x000fe4000000001c */
[----:B------:R4:W3:Y:S01]  /*1090*/  LDS R35, [R24+0xc] ;  /* 0x00000c0018237984 */ /* 0x0008e20000000800 */
[----:B------:R-:W-:Y:S01]  /*10a0*/  FFMA R4, R17, R17, R4 ;  /* 0x0000001111047223 */ /* 0x000fe20000000004 */
[----:B-----5:R-:W-:Y:S02]  /*10b0*/  FADD R13, R14, -R13 ;  /* 0x8000000d0e0d7221 */ /* 0x020fe40000000000 */
[----:B------:R-:W5:Y:S04]  /*10c0*/  LDS R28, [R34+0x4] ;  /* 0x00000400221c7984 */ /* 0x000f680000000800 */
[----:B------:R-:W5:Y:S01]  /*10d0*/  LDS R17, [R37+0x8] ;  /* 0x0000080025117984 */ /* 0x000f620000000800 */
[----:B----4-:R-:W-:Y:S01]  /*10e0*/  LEA R24, R18, R34, 0x2 ;  /* 0x0000002212187211 */ /* 0x010fe200078e10ff */
[----:B0-----:R-:W-:-:S04]  /*10f0*/  FADD R22, R16, -R11 ;  /* 0x8000000b10167221 */ /* 0x001fc80000000000 */
[----:B------:R-:W0:Y:S01]  /*1100*/  LDS R37, [R24+0x8] ;  /* 0x0000080018257984 */ /* 0x000e220000000800 */
[----:B------:R-:W-:-:S03]  /*1110*/  FFMA R5, R22, R22, R5 ;  /* 0x0000001616057223 */ /* 0x000fc60000000005 */
[----:B------:R-:W-:Y:S01]  /*1120*/  LDS R11, [R24] ;  /* 0x00000000180b7984 */ /* 0x000fe20000000800 */
[----:B------:R-:W-:-:S03]  /*1130*/  FFMA R5, R13, R13, R5 ;  /* 0x0000000d0d057223 */ /* 0x000fc60000000005 */
[----:B------:R-:W4:Y:S01]  /*1140*/  LDS R22, [R34+0x8] ;  /* 0x0000080022167984 */ /* 0x000f220000000800 */
[----:B-1----:R-:W-:-:S03]  /*1150*/  FADD R15, R12, -R15 ;  /* 0x8000000f0c0f7221 */ /* 0x002fc60000000000 */
[----:B------:R-:W1:Y:S01]  /*1160*/  LDS R13, [R34+0xc] ;  /* 0x00000c00220d7984 */ /* 0x000e620000000800 */
[----:B------:R-:W-:Y:S01]  /*1170*/  FFMA R4, R15, R15, R4 ;  /* 0x0000000f0f047223 */ /* 0x000fe20000000004 */
[----:B--2---:R-:W-:Y:S02]  /*1180*/  FADD R15, R16, -R26 ;  /* 0x8000001a100f7221 */ /* 0x004fe40000000000 */
[----:B------:R-:W2:Y:S02]  /*1190*/  LDS R34, [R24+0xc] ;  /* 0x00000c0018227984 */ /* 0x000ea40000000800 */
[----:B------:R-:W-:Y:S01]  /*11a0*/  FFMA R6, R15, R15, R6 ;  /* 0x0000000f0f067223 */ /* 0x000fe20000000006 */
[C---:B---3--:R-:W-:Y:S01]  /*11b0*/  FADD R20, R10.reuse, -R20 ;  /* 0x800000140a147221 */ /* 0x048fe20000000000 */
[----:B------:R-:W-:Y:S01]  /*11c0*/  FADD R35, R10, -R35 ;  /* 0x800000230a237221 */ /* 0x000fe20000000000 */
[----:B-----5:R-:W-:Y:S01]  /*11d0*/  FADD R15, R14, -R28 ;  /* 0x8000001c0e0f7221 */ /* 0x020fe20000000000 */
[----:B------:R-:W-:-:S02]  /*11e0*/  LEA R28, R18, R24, 0x2 ;  /* 0x00000018121c7211 */ /* 0x000fc400078e10ff */
[----:B------:R-:W-:Y:S01]  /*11f0*/  FFMA R4, R35, R35, R4 ;  /* 0x0000002323047223 */ /* 0x000fe20000000004 */
[C---:B------:R-:W-:Y:S01]  /*1200*/  FADD R17, R12.reuse, -R17 ;  /* 0x800000110c117221 */ /* 0x040fe20000000000 */
[----:B------:R-:W-:Y:S01]  /*1210*/  FFMA R6, R15, R15, R6 ;  /* 0x0000000f0f067223 */ /* 0x000fe20000000006 */
[----:B------:R-:W3:Y:S02]  /*1220*/  LDS R35, [R28] ;  /* 0x000000001c237984 */ /* 0x000ee40000000800 */
[----:B------:R-:W-:Y:S02]  /*1230*/  FFMA R5, R17, R17, R5 ;  /* 0x0000001111057223 */ /* 0x000fe40000000005 */
[----:B------:R-:W5:Y:S01]  /*1240*/  LDS R17, [R24+0x4] ;  /* 0x0000040018117984 */ /* 0x000f620000000800 */
[----:B0-----:R-:W-:Y:S01]  /*1250*/  FADD R37, R12, -R37 ;  /* 0x800000250c257221 */ /* 0x001fe20000000000 */
[----:B------:R-:W-:Y:S02]  /*1260*/  FFMA R5, R20, R20, R5 ;  /* 0x0000001414057223 */ /* 0x000fe40000000005 */
[----:B------:R-:W0:Y:S01]  /*1270*/  LDS R24, [R28+0x4] ;  /* 0x000004001c187984 */ /* 0x000e220000000800 */
[----:B----4-:R-:W-:Y:S01]  /*1280*/  FADD R15, R12, -R22 ;  /* 0x800000160c0f7221 */ /* 0x010fe20000000000 */
[----:B------:R-:W-:-:S02]  /*1290*/  FADD R22, R16, -R11 ;  /* 0x8000000b10167221 */ /* 0x000fc40000000000 */
[----:B------:R-:W4:Y:S01]  /*12a0*/  LDS R20, [R28+0x8] ;  /* 0x000008001c147984 */ /* 0x000f220000000800 */
[----:B------:R-:W-:Y:S01]  /*12b0*/  FFMA R6, R15, R15, R6 ;  /* 0x0000000f0f067223 */ /* 0x000fe20000000006 */
[----:B------:R-:W-:Y:S01]  /*12c0*/  FFMA R7, R22, R22, R7 ;  /* 0x0000001616077223 */ /* 0x000fe20000000007 */
[----:B-1----:R-:W-:Y:S01]  /*12d0*/  FADD R13, R10, -R13 ;  /* 0x8000000d0a0d7221 */ /* 0x002fe20000000000 */
[----:B------:R-:W1:Y:S01]  /*12e0*/  LDS R22, [R28+0xc] ;  /* 0x00000c001c167984 */ /* 0x000e620000000800 */
[----:B------:R-:W-:Y:S01]  /*12f0*/  LEA R15, R18, R28, 0x2 ;  /* 0x0000001c120f7211 */ /* 0x000fe200078e10ff */
[----:B--2---:R-:W-:Y:S01]  /*1300*/  FADD R34, R10, -R34 ;  /* 0x800000220a227221 */ /* 0x004fe20000000000 */
[----:B------:R-:W-:Y:S02]  /*1310*/  FFMA R6, R13, R13, R6 ;  /* 0x0000000d0d067223 */ /* 0x000fe40000000006 */
[----:B------:R-:W-:Y:S01]  /*1320*/  LEA R13, R18, R15, 0x2 ;  /* 0x0000000f120d7211 */ /* 0x000fe200078e10ff */
[----:B------:R-:W2:Y:S04]  /*1330*/  LDS R26, [R15] ;  /* 0x000000000f1a7984 */ /* 0x000ea80000000800 */
[----:B------:R-:W2:Y:S01]  /*1340*/  LDS R28, [R13] ;  /* 0x000000000d1c7984 */ /* 0x000ea20000000800 */
[----:B---3--:R-:W-:-:S04]  /*1350*/  FADD R35, R16, -R35 ;  /* 0x8000002310237221 */ /* 0x008fc80000000000 */
[----:B------:R-:W-:Y:S01]  /*1360*/  FFMA R8, R35, R35, R8 ;  /* 0x0000002323087223 */ /* 0x000fe20000000008 */
[C---:B-----5:R-:W-:Y:S01]  /*1370*/  FADD R17, R14.reuse, -R17 ;  /* 0x800000110e117221 */ /* 0x060fe20000000000 */
[----:B------:R-:W3:Y:S01]  /*1380*/  LDS R35, [R15+0x4] ;  /* 0x000004000f237984 */ /* 0x000ee20000000800 */
[----:B0-----:R-:W-:Y:S02]  /*1390*/  FADD R11, R14, -R24 ;  /* 0x800000180e0b7221 */ /* 0x001fe40000000000 */
[----:B------:R-:W-:Y:S01]  /*13a0*/  FFMA R7, R17, R17, R7 ;  /* 0x0000001111077223 */ /* 0x000fe20000000007 */
[----:B------:R-:W0:Y:S01]  /*13b0*/  LDS R24, [R21+0x4] ;  /* 0x0000040015187984 */ /* 0x000e220000000800 */
[----:B------:R-:W-:Y:S01]  /*13c0*/  FFMA R8, R11, R11, R8 ;  /* 0x0000000b0b087223 */ /* 0x000fe20000000008 */
[----:B------:R-:W-:Y:S01]  /*13d0*/  LEA R11, R18, R13, 0x2 ;  /* 0x0000000d120b7211 */ /* 0x000fe200078e10ff */
[----:B----4-:R-:W-:Y:S01]  /*13e0*/  FADD R17, R12, -R20 ;  /* 0x800000140c117221 */ /* 0x010fe20000000000 */
[----:B------:R-:W-:-:S03]  /*13f0*/  FFMA R7, R37, R37, R7 ;  /* 0x0000002525077223 */ /* 0x000fc60000000007 */
[----:B------:R-:W4:Y:S01]  /*1400*/  LDS R20, [R11] ;  /* 0x000000000b147984 */ /* 0x000f220000000800 */
[----:B------:R-:W-:Y:S01]  /*1410*/  FFMA R8, R17, R17, R8 ;  /* 0x0000001111087223 */ /* 0x000fe20000000008 */
[----:B-1----:R-:W-:Y:S01]  /*1420*/  FADD R17, R10, -R22 ;  /* 0x800000160a117221 */ /* 0x002fe20000000000 */
[----:B------:R-:W-:Y:S01]  /*1430*/  FFMA R7, R34, R34, R7 ;  /* 0x0000002222077223 */ /* 0x000fe20000000007 */
[----:B------:R-:W-:Y:S02]  /*1440*/  LDS R37, [R11+0x4] ;  /* 0x000004000b257984 */ /* 0x000fe40000000800 */
[----:B------:R-:W-:Y:S01]  /*1450*/  FFMA R8, R17, R17, R8 ;  /* 0x0000001111087223 */ /* 0x000fe20000000008 */
[C---:B--2---:R-:W-:Y:S01]  /*1460*/  FADD R26, R16.reuse, -R26 ;  /* 0x8000001a101a7221 */ /* 0x044fe20000000000 */
[----:B------:R-:W1:Y:S01]  /*1470*/  LDS R17, [R13+0x4] ;  /* 0x000004000d117984 */ /* 0x000e620000000800 */
[----:B------:R-:W-:-:S03]  /*1480*/  FADD R28, R16, -R28 ;  /* 0x8000001c101c7221 */ /* 0x000fc60000000000 */
[----:B------:R-:W2:Y:S01]  /*1490*/  LDS R22, [R11+0x8] ;  /* 0x000008000b167984 */ /* 0x000ea20000000800 */
[----:B------:R-:W-:Y:S01]  /*14a0*/  FFMA R9, R26, R26, R9 ;  /* 0x0000001a1a097223 */ /* 0x000fe20000000009 */
[----:B------:R-:W-:Y:S02]  /*14b0*/  FFMA R32, R28, R28, R32 ;  /* 0x0000001c1c207223 */ /* 0x000fe40000000020 */
[----:B------:R-:W5:Y:S04]  /*14c0*/  LDS R34, [R13+0xc] ;  /* 0x00000c000d227984 */ /* 0x000f680000000800 */
[----:B------:R-:W5:Y:S01]  /*14d0*/  LDS R28, [R11+0xc] ;  /* 0x00000c000b1c7984 */ /* 0x000f620000000800 */
[----:B---3--:R-:W-:-:S03]  /*14e0*/  FADD R26, R14, -R35 ;  /* 0x800000230e1a7221 */ /* 0x008fc60000000000 */
[----:B------:R-:W3:Y:S01]  /*14f0*/  LDS R35, [R21+0xc] ;  /* 0x00000c0015237984 */ /* 0x000ee20000000800 */
[----:B0-----:R-:W-:Y:S01]  /*1500*/  FADD R24, R14, -R24 ;  /* 0x800000180e187221 */ /* 0x001fe20000000000 */
[----:B------:R-:W-:-:S03]  /*1510*/  FFMA R9, R26, R26, R9 ;  /* 0x0000001a1a097223 */ /* 0x000fc60000000009 */
[----:B------:R-:W-:Y:S02]  /*1520*/  FFMA R30, R24, R24, R30 ;  /* 0x00000018181e7223 */ /* 0x000fe4000000001e */
[----:B------:R0:W3:Y:S01]  /*1530*/  LDS R24, [R21+0x8] ;  /* 0x0000080015187984 */ /* 0x0000e20000000800 */
[----:B----4-:R-:W-:-:S03]  /*1540*/  FADD R20, R16, -R20 ;  /* 0x8000001410147221 */ /* 0x010fc60000000000 */
[----:B------:R-:W4:Y:S01]  /*1550*/  LDS R16, [R15+0x8] ;  /* 0x000008000f107984 */ /* 0x000f220000000800 */
[----:B------:R-:W-:-:S03]  /*1560*/  FFMA R33, R20, R20, R33 ;  /* 0x0000001414217223 */ /* 0x000fc60000000021 */
[----:B------:R-:W4:Y:S01]  /*1570*/  LDS R20, [R13+0x8] ;  /* 0x000008000d147984 */ /* 0x000f220000000800 */
[----:B0-----:R-:W-:Y:S01]  /*1580*/  IADD3 R21, PT, PT, R21, 0x10, RZ ;  /* 0x0000001015157810 */ /* 0x001fe20007ffe0ff */
[C---:B-1----:R-:W-:Y:S01]  /*1590*/  FADD R17, R14.reuse, -R17 ;  /* 0x800000110e117221 */ /* 0x042fe20000000000 */
[----:B------:R-:W-:Y:S02]  /*15a0*/  FADD R14, R14, -R37 ;  /* 0x800000250e0e7221 */ /* 0x000fe40000000000 */
[----:B------:R-:W0:Y:S01]  /*15b0*/  LDS R37, [R15+0xc] ;  /* 0x00000c000f257984 */ /* 0x000e220000000800 */
[----:B------:R-:W-:Y:S01]  /*15c0*/  FFMA R32, R17, R17, R32 ;  /* 0x0000001111207223 */ /* 0x000fe20000000020 */
[----:B------:R-:W-:Y:S01]  /*15d0*/  FFMA R33, R14, R14, R33 ;  /* 0x0000000e0e217223 */ /* 0x000fe20000000021 */
[----:B--2---:R-:W-:Y:S01]  /*15e0*/  FADD R22, R12, -R22 ;  /* 0x800000160c167221 */ /* 0x004fe20000000000 */
[----:B-----5:R-:W-:-:S03]  /*15f0*/  FADD R11, R10, -R34 ;  /* 0x800000220a0b7221 */ /* 0x020fc60000000000 */
[----:B------:R-:W-:Y:S01]  /*1600*/  FFMA R33, R22, R22, R33 ;  /* 0x0000001616217223 */ /* 0x000fe20000000021 */
[----:B------:R-:W-:-:S04]  /*1610*/  FADD R28, R10, -R28 ;  /* 0x8000001c0a1c7221 */ /* 0x000fc80000000000 */
[----:B------:R-:W-:Y:S01]  /*1620*/  FFMA R33, R28, R28, R33 ;  /* 0x0000001c1c217223 */ /* 0x000fe20000000021 */
[----:B---3--:R-:W-:Y:S01]  /*1630*/  FADD R35, R10, -R35 ;  /* 0x800000230a237221 */ /* 0x008fe20000000000 */
[C---:B------:R-:W-:Y:S01]  /*1640*/  FADD R17, R12.reuse, -R24 ;  /* 0x800000180c117221 */ /* 0x040fe20000000000 */
[----:B----4-:R-:W-:-:S03]  /*1650*/  FADD R16, R12, -R16 ;  /* 0x800000100c107221 */ /* 0x010fc60000000000 */
[----:B------:R-:W-:Y:S01]  /*1660*/  FFMA R30, R17, R17, R30 ;  /* 0x00000011111e7223 */ /* 0x000fe2000000001e */
[----:B------:R-:W-:Y:S01]  /*1670*/  FADD R20, R12, -R20 ;  /* 0x800000140c147221 */ /* 0x000fe20000000000 */
[----:B------:R-:W-:Y:S02]  /*1680*/  FFMA R9, R16, R16, R9 ;  /* 0x0000001010097223 */ /* 0x000fe40000000009 */
[----:B------:R-:W-:Y:S01]  /*1690*/  FFMA R30, R35, R35, R30 ;  /* 0x00000023231e7223 */ /* 0x000fe2000000001e */
[----:B------:R-:W-:Y:S01]  /*16a0*/  FFMA R32, R20, R20, R32 ;  /* 0x0000001414207223 */ /* 0x000fe20000000020 */
[----:B0-----:R-:W-:-:S03]  /*16b0*/  FADD R12, R10, -R37 ;  /* 0x800000250a0c7221 */ /* 0x001fc60000000000 */
[----:B------:R-:W-:Y:S01]  /*16c0*/  FFMA R32, R11, R11, R32 ;  /* 0x0000000b0b207223 */ /* 0x000fe20000000020 */
[----:B------:R-:W-:Y:S01]  /*16d0*/  FFMA R9, R12, R12, R9 ;  /* 0x0000000c0c097223 */ /* 0x000fe20000000009 */
[----:B------:R-:W-:Y:S06]  /*16e0*/  @!P1 BRA `(.L_x_4) ;  /* 0xfffffff000809947 */ /* 0x000fec000383ffff */
.L_x_3:
[----:B------:R-:W-:-:S04]  /*16f0*/  IADD3 R10, PT, PT, -R19, RZ, RZ ;  /* 0x000000ff130a7210 */ /* 0x000fc80007ffe1ff */
[----:B------:R-:W-:-:S13]  /*1700*/  ISETP.GT.AND P1, PT, R10, 0x1, PT ;  /* 0x000000010a00780c */ /* 0x000fda0003f24270 */
[----:B------:R-:W-:Y:S05]  /*1710*/  @!P1 BRA `(.L_x_5) ;  /* 0x0000000400e89947 */ /* 0x000fea0003800000 */
[----:B------:R-:W0:Y:S01]  /*1720*/  LDC.64 R10, c[0x0][0x380] ;  /* 0x0000e000ff0a7b82 */ /* 0x000e220000000a00 */
[----:B------:R-:W4:Y:S01]  /*1730*/  LDCU UR10, c[0x0][0x398] ;  /* 0x00007300ff0a77ac */ /* 0x000f220008000800 */
[----:B------:R-:W5:Y:S01]  /*1740*/  LDS R15, [R21] ;  /* 0x00000000150f7984 */ /* 0x000f620000000800 */
[C---:B0-----:R-:W-:Y:S01]  /*1750*/  IMAD.WIDE R12, R29.reuse, 0x4, R10 ;  /* 0x000000041d0c7825 */ /* 0x041fe200078e020a */
[----:B----4-:R-:W-:-:S05]  /*1760*/  IADD3 R29, PT, PT, R29, UR10, RZ ;  /* 0x0000000a1d1d7c10 */ /* 0x010fca000fffe0ff */
[----:B------:R0:W5:Y:S01]  /*1770*/  LDG.E R12, desc[UR8][R12.64] ;  /* 0x000000080c0c7981 */ /* 0x000162000c1e1900 */
[----:B------:R-:W-:-:S06]  /*1780*/  IMAD.WIDE R10, R29, 0x4, R10 ;  /* 0x000000041d0a7825 */ /* 0x000fcc00078e020a */
[----:B------:R4:W2:Y:S01]  /*1790*/  LDG.E R10, desc[UR8][R10.64] ;  /* 0x000000080a0a7981 */ /* 0x0008a2000c1e1900 */
[C---:B------:R-:W-:Y:S02]  /*17a0*/  LEA R17, R18.reuse, R21, 0x2 ;  /* 0x0000001512117211 */ /* 0x040fe400078e10ff */
[----:B------:R-:W-:Y:S02]  /*17b0*/  PLOP3.LUT P0, PT, PT, PT, PT, 0x8, 0x80 ;  /* 0x000000000080781c */ /* 0x000fe40003f0e170 */
[C---:B------:R-:W-:Y:S01]  /*17c0*/  LEA R28, R18.reuse, R17, 0x2 ;  /* 0x00000011121c7211 */ /* 0x040fe200078e10ff */
[----:B------:R-:W1:Y:S01]  /*17d0*/  LDS R20, [R17] ;  /* 0x0000000011147984 */ /* 0x000e620000000800 */
[----:B------:R-:W-:Y:S02]  /*17e0*/  IADD3 R19, PT, PT, R19, 0x2, RZ ;  /* 0x0000000213137810 */ /* 0x000fe40007ffe0ff */
[----:B------:R-:W-:Y:S01]  /*17f0*/  LEA R34, R18, R28, 0x2 ;  /* 0x0000001c12227211 */ /* 0x000fe200078e10ff */
[----:B------:R3:W-:Y:S01]  /*1800*/  LDS R35, [R17+0x4] ;  /* 0x0000040011237984 */ /* 0x0007e20000000800 */
[----:B------:R-:W-:-:S03]  /*1810*/  IADD3 R29, PT, PT, R29, UR10, RZ ;  /* 0x0000000a1d1d7c10 */ /* 0x000fc6000fffe0ff */
[----:B------:R-:W-:Y:S04]  /*1820*/  LDS R37, [R28] ;  /* 0x000000001c257984 */ /* 0x000fe80000000800 */
[----:B0-----:R-:W0:Y:S01]  /*1830*/  LDS R13, [R34] ;  /* 0x00000000220d7984 */ /* 0x001e220000000800 */
[----:B---3--:R-:W-:-:S03]  /*1840*/  LEA R17, R18, R34, 0x2 ;  /* 0x0000002212117211 */ /* 0x008fc600078e10ff */
[----:B------:R0:W3:Y:S01]  /*1850*/  LDS R14, [R28+0x4] ;  /* 0x000004001c0e7984 */ /* 0x0000e20000000800 */
[----:B----4-:R-:W-:-:S03]  /*1860*/  LEA R11, R18, R17, 0x2 ;  /* 0x00000011120b7211 */ /* 0x010fc600078e10ff */
[----:B------:R-:W4:Y:S04]  /*1870*/  LDS R22, [R17] ;  /* 0x0000000011167984 */ /* 0x000f280000000800 */
[----:B------:R-:W4:Y:S04]  /*1880*/  LDS R17, [R17+0x4] ;  /* 0x0000040011117984 */ /* 0x000f280000000800 */
[----:B------:R4:W4:Y:S04]  /*1890*/  LDS R24, [R34+0x4] ;  /* 0x0000040022187984 */ /* 0x0009280000000800 */
[----:B------:R-:W4:Y:S01]  /*18a0*/  LDS R16, [R11] ;  /* 0x000000000b107984 */ /* 0x000f220000000800 */
[C---:B-----5:R-:W-:Y:S01]  /*18b0*/  FADD R15, R12.reuse, -R15 ;  /* 0x8000000f0c0f7221 */ /* 0x060fe20000000000 */
[----:B-1----:R-:W-:Y:S01]  /*18c0*/  FADD R26, R12, -R20 ;  /* 0x800000140c1a7221 */ /* 0x002fe20000000000 */
[----:B------:R-:W-:Y:S01]  /*18d0*/  LEA R20, R18, R11, 0x2 ;  /* 0x0000000b12147211 */ /* 0x000fe200078e10ff */
[----:B0-----:R-:W-:Y:S01]  /*18e0*/  FADD R28, R12, -R13 ;  /* 0x8000000d0c1c7221 */ /* 0x001fe20000000000 */
[----:B------:R-:W-:Y:S01]  /*18f0*/  FFMA R30, R15, R15, R30 ;  /* 0x0000000f0f1e7223 */ /* 0x000fe2000000001e */
[----:B------:R-:W-:Y:S01]  /*1900*/  FFMA R25, R26, R26, R25 ;  /* 0x0000001a1a197223 */ /* 0x000fe20000000019 */
[----:B------:R-:W0:Y:S01]  /*1910*/  LDS R15, [R11+0x4] ;  /* 0x000004000b0f7984 */ /* 0x000e220000000800 */
[----:B--2---:R-:W-:Y:S01]  /*1920*/  FADD R26, R10, -R35 ;  /* 0x800000230a1a7221 */ /* 0x004fe20000000000 */
[----:B------:R-:W-:Y:S01]  /*1930*/  LEA R35, R18, R20, 0x2 ;  /* 0x0000001412237211 */ /* 0x000fe200078e10ff */
[----:B---3--:R-:W-:Y:S01]  /*1940*/  FADD R14, R10, -R14 ;  /* 0x8000000e0a0e7221 */ /* 0x008fe20000000000 */
[----:B------:R-:W1:Y:S01]  /*1950*/  LDS R11, [R20] ;  /* 0x00000000140b7984 */ /* 0x000e620000000800 */
[----:B------:R-:W-:Y:S01]  /*1960*/  FFMA R25, R26, R26, R25 ;  /* 0x0000001a1a197223 */ /* 0x000fe20000000019 */
[----:B------:R-:W-:Y:S01]  /*1970*/  FADD R26, R12, -R37 ;  /* 0x800000250c1a7221 */ /* 0x000fe20000000000 */
[----:B------:R-:W-:Y:S01]  /*1980*/  FFMA R27, R28, R28, R27 ;  /* 0x0000001c1c1b7223 */ /* 0x000fe2000000001b */
[----:B----4-:R-:W-:Y:S01]  /*1990*/  FADD R22, R12, -R22 ;  /* 0x800000160c167221 */ /* 0x010fe20000000000 */
[----:B------:R-:W-:Y:S01]  /*19a0*/  LEA R28, R18, R35, 0x2 ;  /* 0x00000023121c7211 */ /* 0x000fe200078e10ff */
[----:B------:R-:W-:Y:S01]  /*19b0*/  FFMA R23, R26, R26, R23 ;  /* 0x0000001a1a177223 */ /* 0x000fe20000000017 */
[----:B------:R2:W3:Y:S01]  /*19c0*/  LDS R13, [R20+0x4] ;  /* 0x00000400140d7984 */ /* 0x0004e20000000800 */
[----:B------:R-:W-:Y:S01]  /*19d0*/  FFMA R31, R22, R22, R31 ;  /* 0x00000016161f7223 */ /* 0x000fe2000000001f */
[----:B------:R-:W-:Y:S01]  /*19e0*/  LEA R34, R18, R28, 0x2 ;  /* 0x0000001c12227211 */ /* 0x000fe200078e10ff */
[----:B------:R-:W-:Y:S01]  /*19f0*/  FFMA R23, R14, R14, R23 ;  /* 0x0000000e0e177223 */ /* 0x000fe20000000017 */
[C---:B------:R-:W-:Y:S01]  /*1a00*/  FADD R14, R10.reuse, -R17 ;  /* 0x800000110a0e7221 */ /* 0x040fe20000000000 */
[----:B------:R-:W-:Y:S01]  /*1a10*/  FADD R24, R10, -R24 ;  /* 0x800000180a187221 */ /* 0x000fe20000000000 */
[----:B------:R-:W4:Y:S01]  /*1a20*/  LDS R17, [R28] ;  /* 0x000000001c117984 */ /* 0x000f220000000800 */
[----:B------:R-:W-:Y:S01]  /*1a30*/  FADD R37, R12, -R16 ;  /* 0x800000100c257221 */ /* 0x000fe20000000000 */
[----:B------:R-:W-:Y:S01]  /*1a40*/  FFMA R31, R14, R14, R31 ;  /* 0x0000000e0e1f7223 */ /* 0x000fe2000000001f */
[----:B--2---:R-:W-:Y:S01]  /*1a50*/  LEA R20, R18, R34, 0x2 ;  /* 0x0000002212147211 */ /* 0x004fe200078e10ff */
[----:B------:R-:W2:Y:S01]  /*1a60*/  LDS R14, [R34] ;  /* 0x00000000220e7984 */ /* 0x000ea20000000800 */
[----:B------:R-:W-:Y:S01]  /*1a70*/  FFMA R27, R24, R24, R27 ;  /* 0x00000018181b7223 */ /* 0x000fe2000000001b */
[----:B------:R-:W-:Y:S01]  /*1a80*/  FFMA R0, R37, R37, R0 ;  /* 0x0000002525007223 */ /* 0x000fe20000000000 */
[----:B------:R-:W-:Y:S01]  /*1a90*/  LEA R24, R18, R20, 0x2 ;  /* 0x0000001412187211 */ /* 0x000fe200078e10ff */
[----:B------:R-:W5:Y:S04]  /*1aa0*/  LDS R16, [R28+0x4] ;  /* 0x000004001c107984 */ /* 0x000f680000000800 */
[----:B------:R-:W5:Y:S04]  /*1ab0*/  LDS R22, [R34+0x4] ;  /* 0x0000040022167984 */ /* 0x000f680000000800 */
[----:B------:R-:W-:Y:S01]  /*1ac0*/  LDS R26, [R20] ;  /* 0x00000000141a7984 */ /* 0x000fe20000000800 */
[----:B0-----:R-:W-:-:S03]  /*1ad0*/  FADD R37, R10, -R15 ;  /* 0x8000000f0a257221 */ /* 0x001fc60000000000 */
[----:B------:R-:W0:Y:S01]  /*1ae0*/  LDS R15, [R35] ;  /* 0x00000000230f7984 */ /* 0x000e220000000800 */
[----:B-1----:R-:W-:Y:S01]  /*1af0*/  FADD R11, R12, -R11 ;  /* 0x8000000b0c0b7221 */ /* 0x002fe20000000000 */
[----:B------:R-:W-:Y:S02]  /*1b00*/  FFMA R0, R37, R37, R0 ;  /* 0x0000002525007223 */ /* 0x000fe40000000000 */
[----:B------:R1:W0:Y:S01]  /*1b10*/  LDS R37, [R35+0x4] ;  /* 0x0000040023257984 */ /* 0x0002220000000800 */
[----:B------:R-:W-:-:S03]  /*1b20*/  FFMA R2, R11, R11, R2 ;  /* 0x0000000b0b027223 */ /* 0x000fc60000000002 */
[----:B------:R-:W0:Y:S01]  /*1b30*/  LDS R11, [R24] ;  /* 0x00000000180b7984 */ /* 0x000e220000000800 */
[----:B---3--:R-:W-:-:S04]  /*1b40*/  FADD R13, R10, -R13 ;  /* 0x8000000d0a0d7221 */ /* 0x008fc80000000000 */
[----:B------:R-:W-:Y:S01]  /*1b50*/  FFMA R2, R13, R13, R2 ;  /* 0x0000000d0d027223 */ /* 0x000fe20000000002 */
[C---:B----4-:R-:W-:Y:S01]  /*1b60*/  FADD R17, R12.reuse, -R17 ;  /* 0x800000110c117221 */ /* 0x050fe20000000000 */
[----:B--2---:R-:W-:-:S03]  /*1b70*/  FADD R14, R12, -R14 ;  /* 0x8000000e0c0e7221 */ /* 0x004fc60000000000 */
[----:B------:R-:W-:Y:S02]  /*1b80*/  FFMA R4, R17, R17, R4 ;  /* 0x0000001111047223 */ /* 0x000fe40000000004 */
[----:B------:R-:W2:Y:S01]  /*1b90*/  LDS R17, [R24+0x4] ;  /* 0x0000040018117984 */ /* 0x000ea20000000800 */
[----:B------:R-:W-:Y:S01]  /*1ba0*/  FFMA R5, R14, R14, R5 ;  /* 0x0000000e0e057223 */ /* 0x000fe20000000005 */
[----:B------:R-:W-:Y:S01]  /*1bb0*/  LEA R14, R18, R24, 0x2 ;  /* 0x00000018120e7211 */ /* 0x000fe200078e10ff */
[C---:B-----5:R-:W-:Y:S01]  /*1bc0*/  FADD R13, R10.reuse, -R16 ;  /* 0x800000100a0d7221 */ /* 0x060fe20000000000 */
[----:B------:R-:W-:Y:S02]  /*1bd0*/  FADD R22, R10, -R22 ;  /* 0x800000160a167221 */ /* 0x000fe40000000000 */
[C---:B------:R-:W-:Y:S01]  /*1be0*/  LEA R34, R18.reuse, R14, 0x2 ;  /* 0x0000000e12227211 */ /* 0x040fe200078e10ff */
[----:B------:R-:W-:Y:S02]  /*1bf0*/  FFMA R4, R13, R13, R4 ;  /* 0x0000000d0d047223 */ /* 0x000fe40000000004 */
[----:B------:R3:W4:Y:S01]  /*1c00*/  LDS R13, [R20+0x4] ;  /* 0x00000400140d7984 */ /* 0x0007220000000800 */
[----:B-1----:R-:W-:Y:S01]  /*1c10*/  LEA R35, R18, R34, 0x2 ;  /* 0x0000002212237211 */ /* 0x002fe200078e10ff */
[----:B------:R-:W-:-:S04]  /*1c20*/  FFMA R5, R22, R22, R5 ;  /* 0x0000001616057223 */ /* 0x000fc80000000005 */
[----:B------:R-:W-:Y:S01]  /*1c30*/  LDS R22, [R35] ;  /* 0x0000000023167984 */ /* 0x000fe20000000800 */
[----:B---3--:R-:W-:Y:S01]  /*1c40*/  LEA R20, R18, R35, 0x2 ;  /* 0x0000002312147211 */ /* 0x008fe200078e10ff */
[C---:B0-----:R-:W-:Y:S01]  /*1c50*/  FADD R28, R12.reuse, -R15 ;  /* 0x8000000f0c1c7221 */ /* 0x041fe20000000000 */
[----:B------:R-:W-:Y:S02]  /*1c60*/  FADD R15, R12, -R26 ;  /* 0x8000001a0c0f7221 */ /* 0x000fe40000000000 */
[----:B------:R-:W0:Y:S01]  /*1c70*/  LDS R26, [R34+0x4] ;  /* 0x00000400221a7984 */ /* 0x000e220000000800 */
[----:B------:R-:W-:Y:S01]  /*1c80*/  FFMA R3, R28, R28, R3 ;  /* 0x0000001c1c037223 */ /* 0x000fe20000000003 */
[----:B------:R-:W-:Y:S01]  /*1c90*/  FADD R28, R10, -R37 ;  /* 0x800000250a1c7221 */ /* 0x000fe20000000000 */
[----:B------:R-:W-:Y:S01]  /*1ca0*/  FFMA R6, R15, R15, R6 ;  /* 0x0000000f0f067223 */ /* 0x000fe20000000006 */
[----:B------:R-:W1:Y:S01]  /*1cb0*/  LDS R24, [R20] ;  /* 0x0000000014187984 */ /* 0x000e620000000800 */
[----:B------:R-:W-:Y:S01]  /*1cc0*/  FADD R16, R12, -R11 ;  /* 0x8000000b0c107221 */ /* 0x000fe20000000000 */
[----:B------:R-:W-:-:S02]  /*1cd0*/  FFMA R3, R28, R28, R3 ;  /* 0x0000001c1c037223 */ /* 0x000fc40000000003 */
[----:B------:R-:W3:Y:S01]  /*1ce0*/  LDS R11, [R34] ;  /* 0x00000000220b7984 */ /* 0x000ee20000000800 */
[----:B------:R-:W-:-:S03]  /*1cf0*/  FFMA R7, R16, R16, R7 ;  /* 0x0000001010077223 */ /* 0x000fc60000000007 */
[----:B------:R-:W5:Y:S04]  /*1d00*/  LDS R15, [R14] ;  /* 0x000000000e0f7984 */ /* 0x000f680000000800 */
[----:B------:R-:W5:Y:S01]  /*1d10*/  LDS R37, [R14+0x4] ;  /* 0x000004000e257984 */ /* 0x000f620000000800 */
[----:B--2---:R-:W-:-:S03]  /*1d20*/  FADD R17, R10, -R17 ;  /* 0x800000110a117221 */ /* 0x004fc60000000000 */
[----:B------:R-:W2:Y:S01]  /*1d30*/  LDS R20, [R20+0x4] ;  /* 0x0000040014147984 */ /* 0x000ea20000000800 */
[----:B------:R-:W-:-:S03]  /*1d40*/  FFMA R7, R17, R17, R7 ;  /* 0x0000001111077223 */ /* 0x000fc60000000007 */
[----:B------:R4:W2:Y:S04]  /*1d50*/  LDS R16, [R21+0x4] ;  /* 0x0000040015107984 */ /* 0x0008a80000000800 */
[----:B------:R-:W2:Y:S01]  /*1d60*/  LDS R28, [R35+0x4] ;  /* 0x00000400231c7984 */ /* 0x000ea20000000800 */
[----:B----4-:R-:W-:Y:S01]  /*1d70*/  FADD R13, R10, -R13 ;  /* 0x8000000d0a0d7221 */ /* 0x010fe20000000000 */
[----:B------:R-:W-:-:S03]  /*1d80*/  IADD3 R21, PT, PT, R21, 0x8, RZ ;  /* 0x0000000815157810 */ /* 0x000fc60007ffe0ff */
[----:B------:R-:W-:Y:S01]  /*1d90*/  FFMA R6, R13, R13, R6 ;  /* 0x0000000d0d067223 */ /* 0x000fe20000000006 */
[----:B0-----:R-:W-:Y:S01]  /*1da0*/  FADD R26, R10, -R26 ;  /* 0x8000001a0a1a7221 */ /* 0x001fe20000000000 */
[C---:B-1----:R-:W-:Y:S01]  /*1db0*/  FADD R24, R12.reuse, -R24 ;  /* 0x800000180c187221 */ /* 0x042fe20000000000 */
[C---:B---3--:R-:W-:Y:S01]  /*1dc0*/  FADD R14, R12.reuse, -R11 ;  /* 0x8000000b0c0e7221 */ /* 0x048fe20000000000 */
[----:B------:R-:W-:Y:S02]  /*1dd0*/  FADD R11, R12, -R22 ;  /* 0x800000160c0b7221 */ /* 0x000fe40000000000 */
[----:B------:R-:W-:Y:S01]  /*1de0*/  FFMA R33, R24, R24, R33 ;  /* 0x0000001818217223 */ /* 0x000fe20000000021 */
[----:B-----5:R-:W-:Y:S01]  /*1df0*/  FADD R15, R12, -R15 ;  /* 0x8000000f0c0f7221 */ /* 0x020fe20000000000 */
[----:B------:R-:W-:Y:S01]  /*1e00*/  FFMA R32, R11, R11, R32 ;  /* 0x0000000b0b207223 */ /* 0x000fe20000000020 */
[----:B------:R-:W-:Y:S02]  /*1e10*/  FFMA R9, R14, R14, R9 ;  /* 0x0000000e0e097223 */ /* 0x000fe40000000009 */
[----:B------:R-:W-:Y:S01]  /*1e20*/  FFMA R8, R15, R15, R8 ;  /* 0x0000000f0f087223 */ /* 0x000fe20000000008 */
[----:B------:R-:W-:Y:S01]  /*1e30*/  FADD R37, R10, -R37 ;  /* 0x800000250a257221 */ /* 0x000fe20000000000 */
[----:B------:R-:W-:Y:S01]  /*1e40*/  FFMA R9, R26, R26, R9 ;  /* 0x0000001a1a097223 */ /* 0x000fe20000000009 */
[----:B--2---:R-:W-:-:S02]  /*1e50*/  FADD R20, R10, -R20 ;  /* 0x800000140a147221 */ /* 0x004fc40000000000 */
[----:B------:R-:W-:Y:S01]  /*1e60*/  FFMA R8, R37, R37, R8 ;  /* 0x0000002525087223 */ /* 0x000fe20000000008 */
[----:B------:R-:W-:Y:S01]  /*1e70*/  FADD R11, R10, -R16 ;  /* 0x800000100a0b7221 */ /* 0x000fe20000000000 */
[----:B------:R-:W-:Y:S01]  /*1e80*/  FFMA R33, R20, R20, R33 ;  /* 0x0000001414217223 */ /* 0x000fe20000000021 */
[----:B------:R-:W-:Y:S02]  /*1e90*/  FADD R13, R10, -R28 ;  /* 0x8000001c0a0d7221 */ /* 0x000fe40000000000 */
[----:B------:R-:W-:Y:S02]  /*1ea0*/  FFMA R30, R11, R11, R30 ;  /* 0x0000000b0b1e7223 */ /* 0x000fe4000000001e */
[----:B------:R-:W-:-:S07]  /*1eb0*/  FFMA R32, R13, R13, R32 ;  /* 0x0000000d0d207223 */ /* 0x000fce0000000020 */
.L_x_5:
[----:B------:R-:W-:-:S13]  /*1ec0*/  ISETP.NE.OR P0, PT, R19, RZ, P0 ;  /* 0x000000ff1300720c */ /* 0x000fda0000705670 */
[----:B------:R-:W-:Y:S05]  /*1ed0*/  @!P0 BRA `(.L_x_6) ;  /* 0x00000004001c8947 */ /* 0x000fea0003800000 */
.L_x_2:
[----:B------:R-:W0:Y:S01]  /*1ee0*/  LDC.64 R10, c[0x0][0x380] ;  /* 0x0000e000ff0a7b82 */ /* 0x000e220000000a00 */
[----:B------:R-:W-:Y:S01]  /*1ef0*/  LEA R12, R18, R21, 0x2 ;  /* 0x00000015120c7211 */ /* 0x000fe200078e10ff */
[----:B------:R4:W-:Y:S04]  /*1f00*/  LDS R13, [R21] ;  /* 0x00000000150d7984 */ /* 0x0009e80000000800 */
[----:B------:R5:W1:Y:S01]  /*1f10*/  LDS R37, [R12] ;  /* 0x000000000c257984 */ /* 0x000a620000000800 */
[----:B0-----:R-:W-:-:S06]  /*1f20*/  IMAD.WIDE R10, R29, 0x4, R10 ;  /* 0x000000041d0a7825 */ /* 0x001fcc00078e020a */
[----:B------:R0:W1:Y:S01]  /*1f30*/  LDG.E R10, desc[UR8][R10.64] ;  /* 0x000000080a0a7981 */ /* 0x000062000c1e1900 */
[C---:B------:R-:W-:Y:S02]  /*1f40*/  LEA R22, R18.reuse, R12, 0x2 ;  /* 0x0000000c12167211 */ /* 0x040fe400078e10ff */
[----:B------:R-:W-:Y:S02]  /*1f50*/  IADD3 R19, PT, PT, R19, 0x1, RZ ;  /* 0x0000000113137810 */ /* 0x000fe40007ffe0ff */
[C---:B------:R-:W-:Y:S01]  /*1f60*/  LEA R24, R18.reuse, R22, 0x2 ;  /* 0x0000001612187211 */ /* 0x040fe200078e10ff */
[----:B------:R-:W3:Y:S01]  /*1f70*/  LDS R20, [R22] ;  /* 0x0000000016147984 */ /* 0x000ee20000000800 */
[----:B------:R-:W-:Y:S02]  /*1f80*/  ISETP.NE.AND P0, PT, R19, RZ, PT ;  /* 0x000000ff1300720c */ /* 0x000fe40003f05270 */
[----:B------:R-:W-:Y:S01]  /*1f90*/  LEA R26, R18, R24, 0x2 ;  /* 0x00000018121a7211 */ /* 0x000fe200078e10ff */
[----:B------:R-:W-:Y:S01]  /*1fa0*/  LDS R16, [R24] ;  /* 0x0000000018107984 */ /* 0x000fe20000000800 */
[----:B----4-:R-:W-:-:S02]  /*1fb0*/  IADD3 R21, PT, PT, R21, 0x4, RZ ;  /* 0x0000000415157810 */ /* 0x010fc40007ffe0ff */
[C---:B------:R-:W-:Y:S02]  /*1fc0*/  LEA R28, R18.reuse, R26, 0x2 ;  /* 0x0000001a121c7211 */ /* 0x040fe400078e10ff */
[----:B--2---:R-:W-:Y:S02]  /*1fd0*/  IADD3 R29, PT, PT, R29, UR11, RZ ;  /* 0x0000000b1d1d7c10 */ /* 0x004fe4000fffe0ff */
[C---:B------:R-:W-:Y:S01]  /*1fe0*/  LEA R15, R18.reuse, R28, 0x2 ;  /* 0x0000001c120f7211 */ /* 0x040fe200078e10ff */
[----:B0-----:R-:W0:Y:S03]  /*1ff0*/  LDS R11, [R28] ;  /* 0x000000001c0b7984 */ /* 0x001e260000000800 */
[C---:B------:R-:W-:Y:S02]  /*2000*/  LEA R17, R18.reuse, R15, 0x2 ;  /* 0x0000000f12117211 */ /* 0x040fe400078e10ff */
[----:B------:R-:W2:Y:S02]  /*2010*/  LDS R15, [R15] ;  /* 0x000000000f0f7984 */ /* 0x000ea40000000800 */
[----:B------:R-:W-:-:S02]  /*2020*/  LEA R35, R18, R17, 0x2 ;  /* 0x0000001112237211 */ /* 0x000fc400078e10ff */
[----:B------:R-:W-:Y:S02]  /*2030*/  LDS R17, [R17] ;  /* 0x0000000011117984 */ /* 0x000fe40000000800 */
[----:B-----5:R-:W-:Y:S02]  /*2040*/  LEA R12, R18, R35, 0x2 ;  /* 0x00000023120c7211 */ /* 0x020fe400078e10ff */
[----:B------:R-:W4:Y:S01]  /*2050*/  LDS R35, [R35] ;  /* 0x0000000023237984 */ /* 0x000f220000000800 */
[C---:B-1----:R-:W-:Y:S01]  /*2060*/  FADD R14, R10.reuse, -R37 ;  /* 0x800000250a0e7221 */ /* 0x042fe20000000000 */
[C---:B---3--:R-:W-:Y:S01]  /*2070*/  FADD R20, R10.reuse, -R20 ;  /* 0x800000140a147221 */ /* 0x048fe20000000000 */
[C---:B------:R-:W-:Y:S01]  /*2080*/  FADD R13, R10.reuse, -R13 ;  /* 0x8000000d0a0d7221 */ /* 0x040fe20000000000 */
[----:B0-----:R-:W-:Y:S01]  /*2090*/  FADD R11, R10, -R11 ;  /* 0x8000000b0a0b7221 */ /* 0x001fe20000000000 */
[----:B------:R-:W-:Y:S01]  /*20a0*/  FFMA R25, R14, R14, R25 ;  /* 0x0000000e0e197223 */ /* 0x000fe20000000019 */
[----:B------:R-:W-:Y:S01]  /*20b0*/  LEA R14, R18, R12, 0x2 ;  /* 0x0000000c120e7211 */ /* 0x000fe200078e10ff */
[----:B------:R-:W-:Y:S01]  /*20c0*/  FFMA R23, R20, R20, R23 ;  /* 0x0000001414177223 */ /* 0x000fe20000000017 */
[----:B------:R-:W-:Y:S01]  /*20d0*/  FADD R20, R10, -R16 ;  /* 0x800000100a147221 */ /* 0x000fe20000000000 */
[----:B------:R-:W-:Y:S01]  /*20e0*/  FFMA R30, R13, R13, R30 ;  /* 0x0000000d0d1e7223 */ /* 0x000fe2000000001e */
[----:B------:R-:W-:Y:S01]  /*20f0*/  LEA R37, R18, R14, 0x2 ;  /* 0x0000000e12257211 */ /* 0x000fe200078e10ff */
[----:B------:R-:W0:Y:S01]  /*2100*/  LDS R13, [R26] ;  /* 0x000000001a0d7984 */ /* 0x000e220000000800 */
[----:B------:R-:W-:Y:S01]  /*2110*/  FFMA R27, R20, R20, R27 ;  /* 0x00000014141b7223 */ /* 0x000fe2000000001b */
[----:B------:R-:W-:Y:S01]  /*2120*/  FFMA R0, R11, R11, R0 ;  /* 0x0000000b0b007223 */ /* 0x000fe20000000000 */
[----:B------:R-:W-:Y:S01]  /*2130*/  LEA R16, R18, R37, 0x2 ;  /* 0x0000002512107211 */ /* 0x000fe200078e10ff */
[----:B------:R-:W1:Y:S01]  /*2140*/  LDS R14, [R14] ;  /* 0x000000000e0e7984 */ /* 0x000e620000000800 */
[C---:B--2---:R-:W-:Y:S01]  /*2150*/  FADD R15, R10.reuse, -R15 ;  /* 0x8000000f0a0f7221 */ /* 0x044fe20000000000 */
[----:B----4-:R-:W-:Y:S01]  /*2160*/  FADD R35, R10, -R35 ;  /* 0x800000230a237221 */ /* 0x010fe20000000000 */
[C---:B------:R-:W-:Y:S01]  /*2170*/  LEA R24, R18.reuse, R16, 0x2 ;  /* 0x0000001012187211 */ /* 0x040fe200078e10ff */
[----:B------:R-:W2:Y:S01]  /*2180*/  LDS R12, [R12] ;  /* 0x000000000c0c7984 */ /* 0x000ea20000000800 */
[----:B------:R-:W-:Y:S01]  /*2190*/  FFMA R2, R15, R15, R2 ;  /* 0x0000000f0f027223 */ /* 0x000fe20000000002 */
[----:B------:R-:W-:Y:S01]  /*21a0*/  FFMA R4, R35, R35, R4 ;  /* 0x0000002323047223 */ /* 0x000fe20000000004 */
[C---:B------:R-:W-:Y:S01]  /*21b0*/  LEA R22, R18.reuse, R24, 0x2 ;  /* 0x0000001812167211 */ /* 0x040fe200078e10ff */
[----:B------:R-:W3:Y:S03]  /*21c0*/  LDS R37, [R37] ;  /* 0x0000000025257984 */ /* 0x000ee60000000800 */
[----:B------:R-:W-:Y:S01]  /*21d0*/  LEA R20, R18, R22, 0x2 ;  /* 0x0000001612147211 */ /* 0x000fe200078e10ff */
[----:B------:R-:W4:Y:S04]  /*21e0*/  LDS R16, [R16] ;  /* 0x0000000010107984 */ /* 0x000f280000000800 */
[----:B------:R-:W5:Y:S04]  /*21f0*/  LDS R24, [R24] ;  /* 0x0000000018187984 */ /* 0x000f680000000800 */
[----:B------:R-:W5:Y:S04]  /*2200*/  LDS R22, [R22] ;  /* 0x0000000016167984 */ /* 0x000f680000000800 */
[----:B------:R-:W5:Y:S01]  /*2210*/  LDS R20, [R20] ;  /* 0x0000000014147984 */ /* 0x000f620000000800 */
[C---:B0-----:R-:W-:Y:S01]  /*2220*/  FADD R26, R10.reuse, -R13 ;  /* 0x8000000d0a1a7221 */ /* 0x041fe20000000000 */
[----:B-1----:R-:W-:-:S03]  /*2230*/  FADD R11, R10, -R14 ;  /* 0x8000000e0a0b7221 */ /* 0x002fc60000000000 */
[----:B------:R-:W-:Y:S01]  /*2240*/  FFMA R31, R26, R26, R31 ;  /* 0x0000001a1a1f7223 */ /* 0x000fe2000000001f */
[C---:B------:R-:W-:Y:S01]  /*2250*/  FADD R26, R10.reuse, -R17 ;  /* 0x800000110a1a7221 */ /* 0x040fe20000000000 */
[----:B------:R-:W-:Y:S01]  /*2260*/  FFMA R6, R11, R11, R6 ;  /* 0x0000000b0b067223 */ /* 0x000fe20000000006 */
[----:B--2---:R-:W-:Y:S02]  /*2270*/  FADD R12, R10, -R12 ;  /* 0x8000000c0a0c7221 */ /* 0x004fe40000000000 */
[----:B------:R-:W-:Y:S01]  /*2280*/  FFMA R3, R26, R26, R3 ;  /* 0x0000001a1a037223 */ /* 0x000fe20000000003 */
[----:B---3--:R-:W-:Y:S01]  /*2290*/  FADD R14, R10, -R37 ;  /* 0x800000250a0e7221 */ /* 0x008fe20000000000 */
[----:B------:R-:W-:Y:S01]  /*22a0*/  FFMA R5, R12, R12, R5 ;  /* 0x0000000c0c057223 */ /* 0x000fe20000000005 */
[----:B----4-:R-:W-:Y:S02]  /*22b0*/  FADD R11, R10, -R16 ;  /* 0x800000100a0b7221 */ /* 0x010fe40000000000 */
[----:B------:R-:W-:Y:S01]  /*22c0*/  FFMA R7, R14, R14, R7 ;  /* 0x0000000e0e077223 */ /* 0x000fe20000000007 */
[C---:B-----5:R-:W-:Y:S01]  /*22d0*/  FADD R24, R10.reuse, -R24 ;  /* 0x800000180a187221 */ /* 0x060fe20000000000 */
[----:B------:R-:W-:Y:S01]  /*22e0*/  FFMA R8, R11, R11, R8 ;  /* 0x0000000b0b087223 */ /* 0x000fe20000000008 */
[----:B------:R-:W-:-:S02]  /*22f0*/  FADD R13, R10, -R22 ;  /* 0x800000160a0d7221 */ /* 0x000fc40000000000 */
[----:B------:R-:W-:Y:S01]  /*2300*/  FFMA R9, R24, R24, R9 ;  /* 0x0000001818097223 */ /* 0x000fe20000000009 */
[----:B------:R-:W-:Y:S01]  /*2310*/  FADD R20, R10, -R20 ;  /* 0x800000140a147221 */ /* 0x000fe20000000000 */
[----:B------:R-:W-:-:S03]  /*2320*/  FFMA R32, R13, R13, R32 ;  /* 0x0000000d0d207223 */ /* 0x000fc60000000020 */
[----:B------:R-:W-:Y:S01]  /*2330*/  FFMA R33, R20, R20, R33 ;  /* 0x0000001414217223 */ /* 0x000fe20000000021 */
[----:B------:R-:W-:Y:S06]  /*2340*/  @P0 BRA `(.L_x_2) ;  /* 0xfffffff800e40947 */ /* 0x000fec000383ffff */
.L_x_6:
[----:B------:R-:W0:Y:S08]  /*2350*/  LDC R37, c[0x0][0x398] ;  /* 0x0000e600ff257b82 */ /* 0x000e300000000800 */
[----:B------:R-:W4:Y:S01]  /*2360*/  LDC.64 R16, c[0x0][0x390] ;  /* 0x0000e400ff107b82 */ /* 0x000f220000000a00 */
[----:B0-----:R-:W-:Y:S01]  /*2370*/  IMAD R11, R37, UR4, R36 ;  /* 0x00000004250b7c24 */ /* 0x001fe2000f8e0224 */
[----:B-1----:R-:W-:-:S04]  /*2380*/  IADD3 R36, PT, PT, R36, UR6, RZ ;  /* 0x0000000624247c10 */ /* 0x002fc8000fffe0ff */
[----:B------:R-:W-:Y:S01]  /*2390*/  ISETP.GE.AND P0, PT, R36, R37, PT ;  /* 0x000000252400720c */ /* 0x000fe20003f06270 */
[----:B----4-:R-:W-:-:S05]  /*23a0*/  IMAD.WIDE R16, R11, 0x4, R16 ;  /* 0x000000040b107825 */ /* 0x010fca00078e0210 */
[----:B------:R0:W-:Y:S01]  /*23b0*/  STG.E desc[UR8][R16.64], R30 ;  /* 0x0000001e10007986 */ /* 0x0001e2000c101908 */
[----:B------:R-:W-:-:S05]  /*23c0*/  IMAD.WIDE R20, R37, 0x4, R16 ;  /* 0x0000000425147825 */ /* 0x000fca00078e0210 */
        /* <DEDUP_REMOVED lines=11> */
[----:B0-----:R-:W-:-:S05]  /*2480*/  IMAD.WIDE R16, R37, 0x4, R14 ;  /* 0x0000000425107825 */ /* 0x001fca00078e020e */
[----:B------:R0:W-:Y:S01]  /*2490*/  STG.E desc[UR8][R16.64], R3 ;  /* 0x0000000310007986 */ /* 0x0001e2000c101908 */
[----:B------:R-:W-:-:S05]  /*24a0*/  IMAD.WIDE R18, R37, 0x4, R16 ;  /* 0x0000000425127825 */ /* 0x000fca00078e0210 */
[----:B------:R0:W-:Y:S01]  /*24b0*/  STG.E desc[UR8][R18.64], R4 ;  /* 0x0000000412007986 */ /* 0x0001e2000c101908 */
[----:B-1----:R-:W-:-:S05]  /*24c0*/  IMAD.WIDE R20, R37, 0x4, R18 ;  /* 0x0000000425147825 */ /* 0x002fca00078e0212 */
[----:B------:R0:W-:Y:S01]  /*24d0*/  STG.E desc[UR8][R20.64], R5 ;  /* 0x0000000514007986 */ /* 0x0001e2000c101908 */
[----:B----4-:R-:W-:-:S05]  /*24e0*/  IMAD.WIDE R22, R37, 0x4, R20 ;  /* 0x0000000425167825 */ /* 0x010fca00078e0214 */
[----:B------:R0:W-:Y:S01]  /*24f0*/  STG.E desc[UR8][R22.64], R6 ;  /* 0x0000000616007986 */ /* 0x0001e2000c101908 */
[----:B------:R-:W-:-:S05]  /*2500*/  IMAD.WIDE R24, R37, 0x4, R22 ;  /* 0x0000000425187825 */ /* 0x000fca00078e0216 */
[----:B------:R0:W-:Y:S01]  /*2510*/  STG.E desc[UR8][R24.64], R7 ;  /* 0x0000000718007986 */ /* 0x0001e2000c101908 */
[----:B-----5:R-:W-:-:S05]  /*2520*/  IMAD.WIDE R26, R37, 0x4, R24 ;  /* 0x00000004251a7825 */ /* 0x020fca00078e0218 */
[----:B------:R0:W-:Y:S01]  /*2530*/  STG.E desc[UR8][R26.64], R8 ;  /* 0x000000081a007986 */ /* 0x0001e2000c101908 */
[----:B--2---:R-:W-:-:S05]  /*2540*/  IMAD.WIDE R30, R37, 0x4, R26 ;  /* 0x00000004251e7825 */ /* 0x004fca00078e021a */
[----:B------:R0:W-:Y:S01]  /*2550*/  STG.E desc[UR8][R30.64], R9 ;  /* 0x000000091e007986 */ /* 0x0001e2000c101908 */
[----:B------:R-:W-:-:S05]  /*2560*/  IMAD.WIDE R10, R37, 0x4, R30 ;  /* 0x00000004250a7825 */ /* 0x000fca00078e021e */
[----:B------:R0:W-:Y:S01]  /*2570*/  STG.E desc[UR8][R10.64], R32 ;  /* 0x000000200a007986 */ /* 0x0001e2000c101908 */
[----:B------:R-:W-:-:S05]  /*2580*/  IMAD.WIDE R28, R37, 0x4, R10 ;  /* 0x00000004251c7825 */ /* 0x000fca00078e020a */
[----:B------:R0:W-:Y:S01]  /*2590*/  STG.E desc[UR8][R28.64], R33 ;  /* 0x000000211c007986 */ /* 0x0001e2000c101908 */
[----:B------:R-:W-:Y:S05]  /*25a0*/  @!P0 BRA `(.L_x_0) ;  /* 0xffffffe0007c8947 */ /* 0x000fea000383ffff */
[----:B---3--:R-:W-:Y:S05]  /*25b0*/  EXIT ;  /* 0x000000000000794d */ /* 0x008fea0003800000 */
.L_x_7:
[----:B------:R-:W-:-:S00]  /*25c0*/  BRA `(.L_x_7) ;  /* 0xfffffffc00fc7947 */ /* 0x000fc0000383ffff */
[----:B------:R-:W-:-:S00]  /*25d0*/  NOP ;  /* 0x0000000000007918 */ /* 0x000fc00000000000 */
        /* <DEDUP_REMOVED lines=10> */
.L_x_8:


//--------------------- .nv.shared._Z20bruteforce_distancesIfEvPT_S1_S1_iii --------------------------
	.section	.nv.shared._Z20bruteforce_distancesIfEvPT_S1_S1_iii,"aw",@nobits
	.sectionflags	@""
	.align	16
	.zero		1024


//--------------------- .nv.shared.reserved.0     --------------------------
	.section	.nv.shared.reserved.0,"aw",@nobits
	.weak		__nv_reservedSMEM_offset_0_alias
	.size		__nv_reservedSMEM_offset_0_alias, 0, 64
	.other		__nv_reservedSMEM_offset_0_alias,@"STO_CUDA_RESERVED_SHARED STV_DEFAULT"
__nv_reservedSMEM_offset_0_alias:
	.zero		0
	.zero		64


//--------------------- .nv.constant0._Z20bruteforce_distancesIfEvPT_S1_S1_iii --------------------------
	.section	.nv.constant0._Z20bruteforce_distancesIfEvPT_S1_S1_iii,"a",@progbits
	.sectionflags	@""
	.align	4
.nv.constant0._Z20bruteforce_distancesIfEvPT_S1_S1_iii:
	.zero		932


//--------------------- SYMBOLS --------------------------

	.type		.nv.reservedSmem.offset0,@object
	.size		.nv.reservedSmem.offset0,0x4
	.type		.nv.reservedSmem.cap,@object
	.size		.nv.reservedSmem.cap,0x4
